	.target	sm_90a

	.elftype	@"ET_EXEC"


//--------------------- .note.nv.tkinfo           --------------------------
	.section	.note.nv.tkinfo,"",@"SHT_NOTE"
	.sectionflags	@"SHF_NOTE_NV_TKINFO"
	.tkinfo
        /*0018*/ 	.word	0x00000002
        /*0030*/ 	.string	""
        /*0030*/ 	.string	"ptxas"
        /*0030*/ 	.string	"Cuda compilation tools, release 13.0, V13.0.88"
        /*0030*/ 	.string	"Build cuda_13.0.r13.0/compiler.36424714_0"
        /*0030*/ 	.string	"-arch sm_90a -m 64 "



//--------------------- .note.nv.cuinfo           --------------------------
	.section	.note.nv.cuinfo,"",@"SHT_NOTE"
	.sectionflags	@"SHF_NOTE_NV_CUINFO"
        /*0018*/ 	.short	0x0002
        /*001a*/ 	.short	0x005a
        /*001c*/ 	.short	0x0082
	.zero		2


//--------------------- .nv.info                  --------------------------
	.section	.nv.info,"",@"SHT_CUDA_INFO"
	.align	4


	//----- nvinfo : EIATTR_REGCOUNT
	.align		4
        /*0000*/ 	.byte	0x04, 0x2f
        /*0002*/ 	.short	(.L_15 - .L_14)
	.align		4
.L_14:
        /*0004*/ 	.word	index@(_ZN7cutlass13device_kernelINS_4gemm6kernel13GemmUniversalIN4cute5tupleIJiiiiEEENS1_10collective13CollectiveMmaINS1_34MainloopSm90TmaGmmaWarpSpecializedILi7ENS5_IJNS4_1CILi1EEESB_SB_EEENS1_35KernelTmaWarpSpecializedCooperativeEEENS5_IJNSA_ILi128EEENSA_ILi256EEESF_EEEfNS5_IJlSB_lEEEfSI_NS4_8TiledMMAINS4_8MMA_AtomIJNS4_4SM904GMMA30MMA_64x256x8_F32TF32TF32_SS_TNILNSM_7ScaleInE1ELSO_1EEEEEENS4_6LayoutINS5_IJNSA_ILi2EEESB_SB_EEENS5_IJSB_NSA_ILi0EEESU_EEEEENS5_IJNS4_10UnderscoreESX_SX_EEEEENS4_13SM90_TMA_LOADENS4_14ComposedLayoutINS4_7SwizzleILi3ELi4ELi3EEENS4_18smem_ptr_flag_bitsILi32EEENSR_INS5_IJNSA_ILi8EEENSA_ILi32EEEEEENS5_IJS17_SB_EEEEEEEvNS4_8identityES10_S1B_vS1C_EENS_8epilogue10collective6detail29Sm90TmaWarpSpecializedAdapterINS1F_15DefaultEpilogueIfSI_SI_NS1E_6thread17LinearCombinationIfLi1EffLNS1J_9ScaleType4KindE0ELNS_15FloatRoundStyleE2EfEENS1_15EpilogueDefaultEEEEEvvEEEEvNT_6ParamsE)
        /*0008*/ 	.word	0x000000a8


	//----- nvinfo : EIATTR_FRAME_SIZE
	.align		4
.L_15:
        /*000c*/ 	.byte	0x04, 0x11
        /*000e*/ 	.short	(.L_17 - .L_16)
	.align		4
.L_16:
        /*0010*/ 	.word	index@(_ZN7cutlass13device_kernelINS_4gemm6kernel13GemmUniversalIN4cute5tupleIJiiiiEEENS1_10collective13CollectiveMmaINS1_34MainloopSm90TmaGmmaWarpSpecializedILi7ENS5_IJNS4_1CILi1EEESB_SB_EEENS1_35KernelTmaWarpSpecializedCooperativeEEENS5_IJNSA_ILi128EEENSA_ILi256EEESF_EEEfNS5_IJlSB_lEEEfSI_NS4_8TiledMMAINS4_8MMA_AtomIJNS4_4SM904GMMA30MMA_64x256x8_F32TF32TF32_SS_TNILNSM_7ScaleInE1ELSO_1EEEEEENS4_6LayoutINS5_IJNSA_ILi2EEESB_SB_EEENS5_IJSB_NSA_ILi0EEESU_EEEEENS5_IJNS4_10UnderscoreESX_SX_EEEEENS4_13SM90_TMA_LOADENS4_14ComposedLayoutINS4_7SwizzleILi3ELi4ELi3EEENS4_18smem_ptr_flag_bitsILi32EEENSR_INS5_IJNSA_ILi8EEENSA_ILi32EEEEEENS5_IJS17_SB_EEEEEEEvNS4_8identityES10_S1B_vS1C_EENS_8epilogue10collective6detail29Sm90TmaWarpSpecializedAdapterINS1F_15DefaultEpilogueIfSI_SI_NS1E_6thread17LinearCombinationIfLi1EffLNS1J_9ScaleType4KindE0ELNS_15FloatRoundStyleE2EfEENS1_15EpilogueDefaultEEEEEvvEEEEvNT_6ParamsE)
        /*0014*/ 	.word	0x00000000


	//----- nvinfo : EIATTR_MIN_STACK_SIZE
	.align		4
.L_17:
        /*0018*/ 	.byte	0x04, 0x12
        /*001a*/ 	.short	(.L_19 - .L_18)
	.align		4
.L_18:
        /*001c*/ 	.word	index@(_ZN7cutlass13device_kernelINS_4gemm6kernel13GemmUniversalIN4cute5tupleIJiiiiEEENS1_10collective13CollectiveMmaINS1_34MainloopSm90TmaGmmaWarpSpecializedILi7ENS5_IJNS4_1CILi1EEESB_SB_EEENS1_35KernelTmaWarpSpecializedCooperativeEEENS5_IJNSA_ILi128EEENSA_ILi256EEESF_EEEfNS5_IJlSB_lEEEfSI_NS4_8TiledMMAINS4_8MMA_AtomIJNS4_4SM904GMMA30MMA_64x256x8_F32TF32TF32_SS_TNILNSM_7ScaleInE1ELSO_1EEEEEENS4_6LayoutINS5_IJNSA_ILi2EEESB_SB_EEENS5_IJSB_NSA_ILi0EEESU_EEEEENS5_IJNS4_10UnderscoreESX_SX_EEEEENS4_13SM90_TMA_LOADENS4_14ComposedLayoutINS4_7SwizzleILi3ELi4ELi3EEENS4_18smem_ptr_flag_bitsILi32EEENSR_INS5_IJNSA_ILi8EEENSA_ILi32EEEEEENS5_IJS17_SB_EEEEEEEvNS4_8identityES10_S1B_vS1C_EENS_8epilogue10collective6detail29Sm90TmaWarpSpecializedAdapterINS1F_15DefaultEpilogueIfSI_SI_NS1E_6thread17LinearCombinationIfLi1EffLNS1J_9ScaleType4KindE0ELNS_15FloatRoundStyleE2EfEENS1_15EpilogueDefaultEEEEEvvEEEEvNT_6ParamsE)
        /*0020*/ 	.word	0x00000000
.L_19:


//--------------------- .nv.compat                --------------------------
	.section	.nv.compat,"",@"SHT_CUDA_COMPAT_INFO"
	.align	4
        /*0000*/ 	.byte	0x02, 0x09, 0x01, 0x00, 0x02, 0x02, 0x04, 0x00, 0x02, 0x05, 0x05, 0x00, 0x03, 0x07, 0x01, 0x01
        /*0010*/ 	.byte	0x02, 0x03, 0x01, 0x00, 0x02, 0x06, 0x01, 0x00, 0x04, 0x0b, 0x08, 0x00, 0x00, 0x00, 0x00, 0x00
        /*0020*/ 	.byte	0x00, 0x00, 0x00, 0x00


//--------------------- .nv.info._ZN7cutlass13device_kernelINS_4gemm6kernel13GemmUniversalIN4cute5tupleIJiiiiEEENS1_10collective13CollectiveMmaINS1_34MainloopSm90TmaGmmaWarpSpecializedILi7ENS5_IJNS4_1CILi1EEESB_SB_EEENS1_35KernelTmaWarpSpecializedCooperativeEEENS5_IJNSA_ILi128EEENSA_ILi256EEESF_EEEfNS5_IJlSB_lEEEfSI_NS4_8TiledMMAINS4_8MMA_AtomIJNS4_4SM904GMMA30MMA_64x256x8_F32TF32TF32_SS_TNILNSM_7ScaleInE1ELSO_1EEEEEENS4_6LayoutINS5_IJNSA_ILi2EEESB_SB_EEENS5_IJSB_NSA_ILi0EEESU_EEEEENS5_IJNS4_10UnderscoreESX_SX_EEEEENS4_13SM90_TMA_LOADENS4_14ComposedLayoutINS4_7SwizzleILi3ELi4ELi3EEENS4_18smem_ptr_flag_bitsILi32EEENSR_INS5_IJNSA_ILi8EEENSA_ILi32EEEEEENS5_IJS17_SB_EEEEEEEvNS4_8identityES10_S1B_vS1C_EENS_8epilogue10collective6detail29Sm90TmaWarpSpecializedAdapterINS1F_15DefaultEpilogueIfSI_SI_NS1E_6thread17LinearCombinationIfLi1EffLNS1J_9ScaleType4KindE0ELNS_15FloatRoundStyleE2EfEENS1_15EpilogueDefaultEEEEEvvEEEEvNT_6ParamsE --------------------------
	.section	.nv.info._ZN7cutlass13device_kernelINS_4gemm6kernel13GemmUniversalIN4cute5tupleIJiiiiEEENS1_10collective13CollectiveMmaINS1_34MainloopSm90TmaGmmaWarpSpecializedILi7ENS5_IJNS4_1CILi1EEESB_SB_EEENS1_35KernelTmaWarpSpecializedCooperativeEEENS5_IJNSA_ILi128EEENSA_ILi256EEESF_EEEfNS5_IJlSB_lEEEfSI_NS4_8TiledMMAINS4_8MMA_AtomIJNS4_4SM904GMMA30MMA_64x256x8_F32TF32TF32_SS_TNILNSM_7ScaleInE1ELSO_1EEEEEENS4_6LayoutINS5_IJNSA_ILi2EEESB_SB_EEENS5_IJSB_NSA_ILi0EEESU_EEEEENS5_IJNS4_10UnderscoreESX_SX_EEEEENS4_13SM90_TMA_LOADENS4_14ComposedLayoutINS4_7SwizzleILi3ELi4ELi3EEENS4_18smem_ptr_flag_bitsILi32EEENSR_INS5_IJNSA_ILi8EEENSA_ILi32EEEEEENS5_IJS17_SB_EEEEEEEvNS4_8identityES10_S1B_vS1C_EENS_8epilogue10collective6detail29Sm90TmaWarpSpecializedAdapterINS1F_15DefaultEpilogueIfSI_SI_NS1E_6thread17LinearCombinationIfLi1EffLNS1J_9ScaleType4KindE0ELNS_15FloatRoundStyleE2EfEENS1_15EpilogueDefaultEEEEEvvEEEEvNT_6ParamsE,"",@"SHT_CUDA_INFO"
	.sectionflags	@""
	.align	4


	//----- nvinfo : EIATTR_CUDA_API_VERSION
	.align		4
        /*0000*/ 	.byte	0x04, 0x37
        /*0002*/ 	.short	(.L_21 - .L_20)
.L_20:
        /*0004*/ 	.word	0x00000082


	//----- nvinfo : EIATTR_KPARAM_INFO
	.align		4
.L_21:
        /*0008*/ 	.byte	0x04, 0x17
        /*000a*/ 	.short	(.L_23 - .L_22)
.L_22:
        /*000c*/ 	.word	0x00000000
        /*0010*/ 	.short	0x0000
        /*0012*/ 	.short	0x0070
        /*0014*/ 	.byte	0x00, 0xf0, 0x01, 0x10


	//----- nvinfo : EIATTR_SPARSE_MMA_MASK
	.align		4
.L_23:
        /*0018*/ 	.byte	0x03, 0x50
        /*001a*/ 	.short	0x0000


	//----- nvinfo : EIATTR_MAXREG_COUNT
	.align		4
        /*001c*/ 	.byte	0x03, 0x1b
        /*001e*/ 	.short	0x00a8


	//----- nvinfo : EIATTR_NUM_BARRIERS
	.align		4
        /*0020*/ 	.byte	0x02, 0x4c
        /*0022*/ 	.byte	0x01
	.zero		1


	//----- nvinfo : EIATTR_EXTERNS
	.align		4
        /*0024*/ 	.byte	0x04, 0x0f
        /*0026*/ 	.short	(.L_25 - .L_24)


	//   ....[0]....
	.align		4
.L_24:
        /*0028*/ 	.word	index@(__assertfail)


	//----- nvinfo : EIATTR_MERCURY_ISA_VERSION
	.align		4
.L_25:
        /*002c*/ 	.byte	0x03, 0x5f
        /*002e*/ 	.short	0x0101


	//----- nvinfo : EIATTR_INT_WARP_WIDE_INSTR_OFFSETS
	.align		4
        /*0030*/ 	.byte	0x04, 0x31
        /*0032*/ 	.short	(.L_27 - .L_26)


	//   ....[0]....
.L_26:
        /*0034*/ 	.word	0x00000410


	//   ....[1]....
        /*0038*/ 	.word	0x00000440


	//   ....[2]....
        /*003c*/ 	.word	0x00000520


	//----- nvinfo : EIATTR_COOP_GROUP_MASK_REGIDS
	.align		4
.L_27:
        /*0040*/ 	.byte	0x04, 0x29
        /*0042*/ 	.short	(.L_29 - .L_28)


	//   ....[0]....
.L_28:
        /*0044*/ 	.word	0xffffffff


	//   ....[1]....
        /*0048*/ 	.word	0xffffffff


	//   ....[2]....
        /*004c*/ 	.word	0xffffffff


	//   ....[3]....
        /*0050*/ 	.word	0xffffffff


	//   ....[4]....
        /*0054*/ 	.word	0xffffffff


	//----- nvinfo : EIATTR_COOP_GROUP_INSTR_OFFSETS
	.align		4
.L_29:
        /*0058*/ 	.byte	0x04, 0x28
        /*005a*/ 	.short	(.L_31 - .L_30)


	//   ....[0]....
.L_30:
        /*005c*/ 	.word	0x00000060


	//   ....[1]....
        /*0060*/ 	.word	0x00000070


	//   ....[2]....
        /*0064*/ 	.word	0x00000130


	//   ....[3]....
        /*0068*/ 	.word	0x00000320


	//   ....[4]....
        /*006c*/ 	.word	0x00000fd0


	//----- nvinfo : EIATTR_REG_RECONFIG
	.align		4
.L_31:
        /*0070*/ 	.byte	0x01, 0x54
	.zero		2


	//----- nvinfo : EIATTR_SYSCALL_OFFSETS
	.align		4
        /*0074*/ 	.byte	0x04, 0x46
        /*0076*/ 	.short	(.L_33 - .L_32)


	//   ....[0]....
.L_32:
        /*0078*/ 	.word	0x00001190


	//----- nvinfo : EIATTR_MBARRIER_INSTR_OFFSETS
	.align		4
.L_33:
        /*007c*/ 	.byte	0x04, 0x39
        /*007e*/ 	.short	(.L_35 - .L_34)


	//   ....[0]....
.L_34:
        /*0080*/ 	.word	0x00000230
        /*0084*/ 	.word	0x000000ff
        /*0088*/ 	.word	0x00000000
        /*008c*/ 	.short	0x0100
        /*008e*/ 	.byte	0x08
	.zero		1


	//   ....[1]....
        /*0090*/ 	.word	0x00000240
        /*0094*/ 	.word	0x000000ff
        /*0098*/ 	.word	0x00000038
        /*009c*/ 	.short	0x0100
        /*009e*/ 	.byte	0x08
	.zero		1


	//   ....[2]....
        /*00a0*/ 	.word	0x00000250
        /*00a4*/ 	.word	0x000000ff
        /*00a8*/ 	.word	0x00000008
        /*00ac*/ 	.short	0x0100
        /*00ae*/ 	.byte	0x08
	.zero		1


	//   ....[3]....
        /*00b0*/ 	.word	0x00000260
        /*00b4*/ 	.word	0x000000ff
        /*00b8*/ 	.word	0x00000040
        /*00bc*/ 	.short	0x0100
        /*00be*/ 	.byte	0x08
	.zero		1


	//   ....[4]....
        /*00c0*/ 	.word	0x00000270
        /*00c4*/ 	.word	0x000000ff
        /*00c8*/ 	.word	0x00000010
        /*00cc*/ 	.short	0x0100
        /*00ce*/ 	.byte	0x08
	.zero		1


	//   ....[5]....
        /*00d0*/ 	.word	0x00000280
        /*00d4*/ 	.word	0x000000ff
        /*00d8*/ 	.word	0x00000048
        /*00dc*/ 	.short	0x0100
        /*00de*/ 	.byte	0x08
	.zero		1


	//   ....[6]....
        /*00e0*/ 	.word	0x00000290
        /*00e4*/ 	.word	0x000000ff
        /*00e8*/ 	.word	0x00000018
        /*00ec*/ 	.short	0x0100
        /*00ee*/ 	.byte	0x08
	.zero		1


	//   ....[7]....
        /*00f0*/ 	.word	0x000002a0
        /*00f4*/ 	.word	0x000000ff
        /*00f8*/ 	.word	0x00000050
        /*00fc*/ 	.short	0x0100
        /*00fe*/ 	.byte	0x08
	.zero		1


	//   ....[8]....
        /*0100*/ 	.word	0x000002b0
        /*0104*/ 	.word	0x000000ff
        /*0108*/ 	.word	0x00000020
        /*010c*/ 	.short	0x0100
        /*010e*/ 	.byte	0x08
	.zero		1


	//   ....[9]....
        /*0110*/ 	.word	0x000002c0
        /*0114*/ 	.word	0x000000ff
        /*0118*/ 	.word	0x00000058
        /*011c*/ 	.short	0x0100
        /*011e*/ 	.byte	0x08
	.zero		1


	//   ....[10]....
        /*0120*/ 	.word	0x000002d0
        /*0124*/ 	.word	0x000000ff
        /*0128*/ 	.word	0x00000028
        /*012c*/ 	.short	0x0100
        /*012e*/ 	.byte	0x08
	.zero		1


	//   ....[11]....
        /*0130*/ 	.word	0x000002e0
        /*0134*/ 	.word	0x000000ff
        /*0138*/ 	.word	0x00000060
        /*013c*/ 	.short	0x0100
        /*013e*/ 	.byte	0x08
	.zero		1


	//   ....[12]....
        /*0140*/ 	.word	0x000002f0
        /*0144*/ 	.word	0x000000ff
        /*0148*/ 	.word	0x00000030
        /*014c*/ 	.short	0x0100
        /*014e*/ 	.byte	0x08
	.zero		1


	//   ....[13]....
        /*0150*/ 	.word	0x00000300
        /*0154*/ 	.word	0x000000ff
        /*0158*/ 	.word	0x00000068
        /*015c*/ 	.short	0x0100
        /*015e*/ 	.byte	0x08
	.zero		1


	//   ....[14]....
        /*0160*/ 	.word	0x00000590
        /*0164*/ 	.word	0x000000ff
        /*0168*/ 	.word	0x00000080
        /*016c*/ 	.short	0x0100
        /*016e*/ 	.byte	0x06
	.zero		1


	//   ....[15]....
        /*0170*/ 	.word	0x000005f0
        /*0174*/ 	.word	0x000000ff
        /*0178*/ 	.word	0x00000088
        /*017c*/ 	.short	0x0100
        /*017e*/ 	.byte	0x06
	.zero		1


	//   ....[16]....
        /*0180*/ 	.word	0x00001210
        /*0184*/ 	.word	0x00000003
        /*0188*/ 	.word	0x00000000
        /*018c*/ 	.short	0x010a
        /*018e*/ 	.byte	0x3f
	.zero		1


	//   ....[17]....
        /*0190*/ 	.word	0x00001250
        /*0194*/ 	.word	0x00000003
        /*0198*/ 	.word	0x00000000
        /*019c*/ 	.short	0x010a
        /*019e*/ 	.byte	0x3f
	.zero		1


	//   ....[18]....
        /*01a0*/ 	.word	0x00001c10
        /*01a4*/ 	.word	0x000000ff
        /*01a8*/ 	.word	0x00000000
        /*01ac*/ 	.short	0x010a
        /*01ae*/ 	.byte	0x09
	.zero		1


	//   ....[19]....
        /*01b0*/ 	.word	0x00001c50
        /*01b4*/ 	.word	0x000000ff
        /*01b8*/ 	.word	0x00000000
        /*01bc*/ 	.short	0x010a
        /*01be*/ 	.byte	0x09
	.zero		1


	//   ....[20]....
        /*01c0*/ 	.word	0x000024e0
        /*01c4*/ 	.word	0x000000ff
        /*01c8*/ 	.word	0x00000000
        /*01cc*/ 	.short	0x0101
        /*01ce*/ 	.byte	0x08
	.zero		1


	//   ....[21]....
        /*01d0*/ 	.word	0x00002700
        /*01d4*/ 	.word	0x000000ff
        /*01d8*/ 	.word	0x00000000
        /*01dc*/ 	.short	0x0101
        /*01de*/ 	.byte	0x04
	.zero		1


	//   ....[22]....
        /*01e0*/ 	.word	0x00009d60
        /*01e4*/ 	.word	0x0000000e
        /*01e8*/ 	.word	0x00000038
        /*01ec*/ 	.short	0x010a
        /*01ee*/ 	.byte	0x3f
	.zero		1


	//   ....[23]....
        /*01f0*/ 	.word	0x0000a370
        /*01f4*/ 	.word	0x00000006
        /*01f8*/ 	.word	0x00000088
        /*01fc*/ 	.short	0x0101
        /*01fe*/ 	.byte	0x3f
	.zero		1


	//   ....[24]....
        /*0200*/ 	.word	0x0000aa60
        /*0204*/ 	.word	0x00000007
        /*0208*/ 	.word	0x00000000
        /*020c*/ 	.short	0x010a
        /*020e*/ 	.byte	0x3f
	.zero		1


	//   ....[25]....
        /*0210*/ 	.word	0x0000aae0
        /*0214*/ 	.word	0x00000009
        /*0218*/ 	.word	0x00000000
        /*021c*/ 	.short	0x010a
        /*021e*/ 	.byte	0x3f
	.zero		1


	//   ....[26]....
        /*0220*/ 	.word	0x0000ab70
        /*0224*/ 	.word	0x00000006
        /*0228*/ 	.word	0x00000000
        /*022c*/ 	.short	0x010a
        /*022e*/ 	.byte	0x3f
	.zero		1


	//   ....[27]....
        /*0230*/ 	.word	0x0000ac00
        /*0234*/ 	.word	0x00000009
        /*0238*/ 	.word	0x00000000
        /*023c*/ 	.short	0x010a
        /*023e*/ 	.byte	0x3f
	.zero		1


	//   ....[28]....
        /*0240*/ 	.word	0x0000ac90
        /*0244*/ 	.word	0x00000006
        /*0248*/ 	.word	0x00000000
        /*024c*/ 	.short	0x010a
        /*024e*/ 	.byte	0x3f
	.zero		1


	//   ....[29]....
        /*0250*/ 	.word	0x0000ad20
        /*0254*/ 	.word	0x00000009
        /*0258*/ 	.word	0x00000000
        /*025c*/ 	.short	0x010a
        /*025e*/ 	.byte	0x3f
	.zero		1


	//   ....[30]....
        /*0260*/ 	.word	0x0000adb0
        /*0264*/ 	.word	0x00000003
        /*0268*/ 	.word	0x00000000
        /*026c*/ 	.short	0x010a
        /*026e*/ 	.byte	0x3f
	.zero		1


	//   ....[31]....
        /*0270*/ 	.word	0x0000ae10
        /*0274*/ 	.word	0x00000003
        /*0278*/ 	.word	0x00000000
        /*027c*/ 	.short	0x010a
        /*027e*/ 	.byte	0x3f
	.zero		1


	//   ....[32]....
        /*0280*/ 	.word	0x0000ae70
        /*0284*/ 	.word	0x00000004
        /*0288*/ 	.word	0x00000000
        /*028c*/ 	.short	0x010a
        /*028e*/ 	.byte	0x3f
	.zero		1


	//   ....[33]....
        /*0290*/ 	.word	0x0000af40
        /*0294*/ 	.word	0x0000000e
        /*0298*/ 	.word	0x00000038
        /*029c*/ 	.short	0x010a
        /*029e*/ 	.byte	0x3f
	.zero		1


	//   ....[34]....
        /*02a0*/ 	.word	0x0000b010
        /*02a4*/ 	.word	0x00000007
        /*02a8*/ 	.word	0x00000000
        /*02ac*/ 	.short	0x010a
        /*02ae*/ 	.byte	0x3f
	.zero		1


	//   ....[35]....
        /*02b0*/ 	.word	0x0000b060
        /*02b4*/ 	.word	0x00000009
        /*02b8*/ 	.word	0x00000000
        /*02bc*/ 	.short	0x010a
        /*02be*/ 	.byte	0x3f
	.zero		1


	//   ....[36]....
        /*02c0*/ 	.word	0x0000b0b0
        /*02c4*/ 	.word	0x00000006
        /*02c8*/ 	.word	0x00000000
        /*02cc*/ 	.short	0x010a
        /*02ce*/ 	.byte	0x3f
	.zero		1


	//   ....[37]....
        /*02d0*/ 	.word	0x0000b100
        /*02d4*/ 	.word	0x00000009
        /*02d8*/ 	.word	0x00000000
        /*02dc*/ 	.short	0x010a
        /*02de*/ 	.byte	0x3f
	.zero		1


	//   ....[38]....
        /*02e0*/ 	.word	0x0000b150
        /*02e4*/ 	.word	0x00000006
        /*02e8*/ 	.word	0x00000000
        /*02ec*/ 	.short	0x010a
        /*02ee*/ 	.byte	0x3f
	.zero		1


	//   ....[39]....
        /*02f0*/ 	.word	0x0000b1a0
        /*02f4*/ 	.word	0x00000009
        /*02f8*/ 	.word	0x00000000
        /*02fc*/ 	.short	0x010a
        /*02fe*/ 	.byte	0x3f
	.zero		1


	//----- nvinfo : EIATTR_NUM_MBARRIERS
	.align		4
.L_35:
        /*0300*/ 	.byte	0x03, 0x38
        /*0302*/ 	.short	0x0010


	//----- nvinfo : EIATTR_EXIT_INSTR_OFFSETS
	.align		4
        /*0304*/ 	.byte	0x04, 0x1c
        /*0306*/ 	.short	(.L_37 - .L_36)


	//   ....[0]....
.L_36:
        /*0308*/ 	.word	0x00000640


	//   ....[1]....
        /*030c*/ 	.word	0x00000f00


	//   ....[2]....
        /*0310*/ 	.word	0x000093d0


	//   ....[3]....
        /*0314*/ 	.word	0x00009a00


	//   ....[4]....
        /*0318*/ 	.word	0x0000ae00


	//----- nvinfo : EIATTR_MAX_THREADS
	.align		4
.L_37:
        /*031c*/ 	.byte	0x04, 0x05
        /*031e*/ 	.short	(.L_39 - .L_38)
.L_38:
        /*0320*/ 	.word	0x00000180
        /*0324*/ 	.word	0x00000001
        /*0328*/ 	.word	0x00000001


	//----- nvinfo : EIATTR_CRS_STACK_SIZE
	.align		4
.L_39:
        /*032c*/ 	.byte	0x04, 0x1e
        /*032e*/ 	.short	(.L_41 - .L_40)
.L_40:
        /*0330*/ 	.word	0x00000000


	//----- nvinfo : EIATTR_CBANK_PARAM_SIZE
	.align		4
.L_41:
        /*0334*/ 	.byte	0x03, 0x19
        /*0336*/ 	.short	0x0470


	//----- nvinfo : EIATTR_PARAM_CBANK
	.align		4
        /*0338*/ 	.byte	0x04, 0x0a
        /*033a*/ 	.short	(.L_43 - .L_42)
	.align		4
.L_42:
        /*033c*/ 	.word	index@(.nv.constant0._ZN7cutlass13device_kernelINS_4gemm6kernel13GemmUniversalIN4cute5tupleIJiiiiEEENS1_10collective13CollectiveMmaINS1_34MainloopSm90TmaGmmaWarpSpecializedILi7ENS5_IJNS4_1CILi1EEESB_SB_EEENS1_35KernelTmaWarpSpecializedCooperativeEEENS5_IJNSA_ILi128EEENSA_ILi256EEESF_EEEfNS5_IJlSB_lEEEfSI_NS4_8TiledMMAINS4_8MMA_AtomIJNS4_4SM904GMMA30MMA_64x256x8_F32TF32TF32_SS_TNILNSM_7ScaleInE1ELSO_1EEEEEENS4_6LayoutINS5_IJNSA_ILi2EEESB_SB_EEENS5_IJSB_NSA_ILi0EEESU_EEEEENS5_IJNS4_10UnderscoreESX_SX_EEEEENS4_13SM90_TMA_LOADENS4_14ComposedLayoutINS4_7SwizzleILi3ELi4ELi3EEENS4_18smem_ptr_flag_bitsILi32EEENSR_INS5_IJNSA_ILi8EEENSA_ILi32EEEEEENS5_IJS17_SB_EEEEEEEvNS4_8identityES10_S1B_vS1C_EENS_8epilogue10collective6detail29Sm90TmaWarpSpecializedAdapterINS1F_15DefaultEpilogueIfSI_SI_NS1E_6thread17LinearCombinationIfLi1EffLNS1J_9ScaleType4KindE0ELNS_15FloatRoundStyleE2EfEENS1_15EpilogueDefaultEEEEEvvEEEEvNT_6ParamsE)
        /*0340*/ 	.short	0x0210
        /*0342*/ 	.short	0x0470


	//----- nvinfo : EIATTR_SW_WAR
	.align		4
.L_43:
        /*0344*/ 	.byte	0x04, 0x36
        /*0346*/ 	.short	(.L_45 - .L_44)
.L_44:
        /*0348*/ 	.word	0x00000008
.L_45:


//--------------------- .nv.callgraph             --------------------------
	.section	.nv.callgraph,"",@"SHT_CUDA_CALLGRAPH"
	.align	4
	.sectionentsize	8
	.align		4
        /*0000*/ 	.word	0x00000000
	.align		4
        /*0004*/ 	.word	0xffffffff
	.align		4
        /*0008*/ 	.word	index@(_ZN7cutlass13device_kernelINS_4gemm6kernel13GemmUniversalIN4cute5tupleIJiiiiEEENS1_10collective13CollectiveMmaINS1_34MainloopSm90TmaGmmaWarpSpecializedILi7ENS5_IJNS4_1CILi1EEESB_SB_EEENS1_35KernelTmaWarpSpecializedCooperativeEEENS5_IJNSA_ILi128EEENSA_ILi256EEESF_EEEfNS5_IJlSB_lEEEfSI_NS4_8TiledMMAINS4_8MMA_AtomIJNS4_4SM904GMMA30MMA_64x256x8_F32TF32TF32_SS_TNILNSM_7ScaleInE1ELSO_1EEEEEENS4_6LayoutINS5_IJNSA_ILi2EEESB_SB_EEENS5_IJSB_NSA_ILi0EEESU_EEEEENS5_IJNS4_10UnderscoreESX_SX_EEEEENS4_13SM90_TMA_LOADENS4_14ComposedLayoutINS4_7SwizzleILi3ELi4ELi3EEENS4_18smem_ptr_flag_bitsILi32EEENSR_INS5_IJNSA_ILi8EEENSA_ILi32EEEEEENS5_IJS17_SB_EEEEEEEvNS4_8identityES10_S1B_vS1C_EENS_8epilogue10collective6detail29Sm90TmaWarpSpecializedAdapterINS1F_15DefaultEpilogueIfSI_SI_NS1E_6thread17LinearCombinationIfLi1EffLNS1J_9ScaleType4KindE0ELNS_15FloatRoundStyleE2EfEENS1_15EpilogueDefaultEEEEEvvEEEEvNT_6ParamsE)
	.align		4
        /*000c*/ 	.word	index@(__assertfail)
	.align		4
        /*0010*/ 	.word	0x00000000
	.align		4
        /*0014*/ 	.word	0xfffffffe
	.align		4
        /*0018*/ 	.word	0x00000000
	.align		4
        /*001c*/ 	.word	0xfffffffd
	.align		4
        /*0020*/ 	.word	0x00000000
	.align		4
        /*0024*/ 	.word	0xfffffffc


//--------------------- .nv.constant4             --------------------------
	.section	.nv.constant4,"a",@progbits
	.align	8
	.align		8
.nv.constant4:
        /*0000*/ 	.dword	__assertfail
	.align		8
        /*0008*/ 	.dword	__unnamed_1
	.align		8
        /*0010*/ 	.dword	_ZN40_INTERNAL_63bbce20_4_k_cu_6a625e15_277604cuda3std3__45__cpo5beginE
	.align		8
        /*0018*/ 	.dword	_ZN40_INTERNAL_63bbce20_4_k_cu_6a625e15_277604cuda3std3__45__cpo3endE
	.align		8
        /*0020*/ 	.dword	_ZN40_INTERNAL_63bbce20_4_k_cu_6a625e15_277604cuda3std3__45__cpo6cbeginE
	.align		8
        /*0028*/ 	.dword	_ZN40_INTERNAL_63bbce20_4_k_cu_6a625e15_277604cuda3std3__45__cpo4cendE
	.align		8
        /*0030*/ 	.dword	_ZN40_INTERNAL_63bbce20_4_k_cu_6a625e15_277604cuda3std3__442_GLOBAL__N__63bbce20_4_k_cu_6a625e15_277606ignoreE
	.align		8
        /*0038*/ 	.dword	_ZN40_INTERNAL_63bbce20_4_k_cu_6a625e15_277604cuda3std3__419piecewise_constructE
	.align		8
        /*0040*/ 	.dword	_ZN40_INTERNAL_63bbce20_4_k_cu_6a625e15_277604cuda3std3__48in_placeE
	.align		8
        /*0048*/ 	.dword	_ZN40_INTERNAL_63bbce20_4_k_cu_6a625e15_277604cuda3std6ranges3__45__cpo4swapE
	.align		8
        /*0050*/ 	.dword	_ZN40_INTERNAL_63bbce20_4_k_cu_6a625e15_277604cuda3std6ranges3__45__cpo9iter_moveE
	.align		8
        /*0058*/ 	.dword	_ZN40_INTERNAL_63bbce20_4_k_cu_6a625e15_277604cute7productE
	.align		8
        /*0060*/ 	.dword	_ZN40_INTERNAL_63bbce20_4_k_cu_6a625e15_277604cute1_E
	.align		8
        /*0068*/ 	.dword	$str$22
	.align		8
        /*0070*/ 	.dword	$str$23


//--------------------- .text._ZN7cutlass13device_kernelINS_4gemm6kernel13GemmUniversalIN4cute5tupleIJiiiiEEENS1_10collective13CollectiveMmaINS1_34MainloopSm90TmaGmmaWarpSpecializedILi7ENS5_IJNS4_1CILi1EEESB_SB_EEENS1_35KernelTmaWarpSpecializedCooperativeEEENS5_IJNSA_ILi128EEENSA_ILi256EEESF_EEEfNS5_IJlSB_lEEEfSI_NS4_8TiledMMAINS4_8MMA_AtomIJNS4_4SM904GMMA30MMA_64x256x8_F32TF32TF32_SS_TNILNSM_7ScaleInE1ELSO_1EEEEEENS4_6LayoutINS5_IJNSA_ILi2EEESB_SB_EEENS5_IJSB_NSA_ILi0EEESU_EEEEENS5_IJNS4_10UnderscoreESX_SX_EEEEENS4_13SM90_TMA_LOADENS4_14ComposedLayoutINS4_7SwizzleILi3ELi4ELi3EEENS4_18smem_ptr_flag_bitsILi32EEENSR_INS5_IJNSA_ILi8EEENSA_ILi32EEEEEENS5_IJS17_SB_EEEEEEEvNS4_8identityES10_S1B_vS1C_EENS_8epilogue10collective6detail29Sm90TmaWarpSpecializedAdapterINS1F_15DefaultEpilogueIfSI_SI_NS1E_6thread17LinearCombinationIfLi1EffLNS1J_9ScaleType4KindE0ELNS_15FloatRoundStyleE2EfEENS1_15EpilogueDefaultEEEEEvvEEEEvNT_6ParamsE --------------------------
	.section	.text._ZN7cutlass13device_kernelINS_4gemm6kernel13GemmUniversalIN4cute5tupleIJiiiiEEENS1_10collective13CollectiveMmaINS1_34MainloopSm90TmaGmmaWarpSpecializedILi7ENS5_IJNS4_1CILi1EEESB_SB_EEENS1_35KernelTmaWarpSpecializedCooperativeEEENS5_IJNSA_ILi128EEENSA_ILi256EEESF_EEEfNS5_IJlSB_lEEEfSI_NS4_8TiledMMAINS4_8MMA_AtomIJNS4_4SM904GMMA30MMA_64x256x8_F32TF32TF32_SS_TNILNSM_7ScaleInE1ELSO_1EEEEEENS4_6LayoutINS5_IJNSA_ILi2EEESB_SB_EEENS5_IJSB_NSA_ILi0EEESU_EEEEENS5_IJNS4_10UnderscoreESX_SX_EEEEENS4_13SM90_TMA_LOADENS4_14ComposedLayoutINS4_7SwizzleILi3ELi4ELi3EEENS4_18smem_ptr_flag_bitsILi32EEENSR_INS5_IJNSA_ILi8EEENSA_ILi32EEEEEENS5_IJS17_SB_EEEEEEEvNS4_8identityES10_S1B_vS1C_EENS_8epilogue10collective6detail29Sm90TmaWarpSpecializedAdapterINS1F_15DefaultEpilogueIfSI_SI_NS1E_6thread17LinearCombinationIfLi1EffLNS1J_9ScaleType4KindE0ELNS_15FloatRoundStyleE2EfEENS1_15EpilogueDefaultEEEEEvvEEEEvNT_6ParamsE,"ax",@progbits
	.align	128
.text._ZN7cutlass13device_kernelINS_4gemm6kernel13GemmUniversalIN4cute5tupleIJiiiiEEENS1_10collective13CollectiveMmaINS1_34MainloopSm90TmaGmmaWarpSpecializedILi7ENS5_IJNS4_1CILi1EEESB_SB_EEENS1_35KernelTmaWarpSpecializedCooperativeEEENS5_IJNSA_ILi128EEENSA_ILi256EEESF_EEEfNS5_IJlSB_lEEEfSI_NS4_8TiledMMAINS4_8MMA_AtomIJNS4_4SM904GMMA30MMA_64x256x8_F32TF32TF32_SS_TNILNSM_7ScaleInE1ELSO_1EEEEEENS4_6LayoutINS5_IJNSA_ILi2EEESB_SB_EEENS5_IJSB_NSA_ILi0EEESU_EEEEENS5_IJNS4_10UnderscoreESX_SX_EEEEENS4_13SM90_TMA_LOADENS4_14ComposedLayoutINS4_7SwizzleILi3ELi4ELi3EEENS4_18smem_ptr_flag_bitsILi32EEENSR_INS5_IJNSA_ILi8EEENSA_ILi32EEEEEENS5_IJS17_SB_EEEEEEEvNS4_8identityES10_S1B_vS1C_EENS_8epilogue10collective6detail29Sm90TmaWarpSpecializedAdapterINS1F_15DefaultEpilogueIfSI_SI_NS1E_6thread17LinearCombinationIfLi1EffLNS1J_9ScaleType4KindE0ELNS_15FloatRoundStyleE2EfEENS1_15EpilogueDefaultEEEEEvvEEEEvNT_6ParamsE:
        .type           _ZN7cutlass13device_kernelINS_4gemm6kernel13GemmUniversalIN4cute5tupleIJiiiiEEENS1_10collective13CollectiveMmaINS1_34MainloopSm90TmaGmmaWarpSpecializedILi7ENS5_IJNS4_1CILi1EEESB_SB_EEENS1_35KernelTmaWarpSpecializedCooperativeEEENS5_IJNSA_ILi128EEENSA_ILi256EEESF_EEEfNS5_IJlSB_lEEEfSI_NS4_8TiledMMAINS4_8MMA_AtomIJNS4_4SM904GMMA30MMA_64x256x8_F32TF32TF32_SS_TNILNSM_7ScaleInE1ELSO_1EEEEEENS4_6LayoutINS5_IJNSA_ILi2EEESB_SB_EEENS5_IJSB_NSA_ILi0EEESU_EEEEENS5_IJNS4_10UnderscoreESX_SX_EEEEENS4_13SM90_TMA_LOADENS4_14ComposedLayoutINS4_7SwizzleILi3ELi4ELi3EEENS4_18smem_ptr_flag_bitsILi32EEENSR_INS5_IJNSA_ILi8EEENSA_ILi32EEEEEENS5_IJS17_SB_EEEEEEEvNS4_8identityES10_S1B_vS1C_EENS_8epilogue10collective6detail29Sm90TmaWarpSpecializedAdapterINS1F_15DefaultEpilogueIfSI_SI_NS1E_6thread17LinearCombinationIfLi1EffLNS1J_9ScaleType4KindE0ELNS_15FloatRoundStyleE2EfEENS1_15EpilogueDefaultEEEEEvvEEEEvNT_6ParamsE,@function
        .size           _ZN7cutlass13device_kernelINS_4gemm6kernel13GemmUniversalIN4cute5tupleIJiiiiEEENS1_10collective13CollectiveMmaINS1_34MainloopSm90TmaGmmaWarpSpecializedILi7ENS5_IJNS4_1CILi1EEESB_SB_EEENS1_35KernelTmaWarpSpecializedCooperativeEEENS5_IJNSA_ILi128EEENSA_ILi256EEESF_EEEfNS5_IJlSB_lEEEfSI_NS4_8TiledMMAINS4_8MMA_AtomIJNS4_4SM904GMMA30MMA_64x256x8_F32TF32TF32_SS_TNILNSM_7ScaleInE1ELSO_1EEEEEENS4_6LayoutINS5_IJNSA_ILi2EEESB_SB_EEENS5_IJSB_NSA_ILi0EEESU_EEEEENS5_IJNS4_10UnderscoreESX_SX_EEEEENS4_13SM90_TMA_LOADENS4_14ComposedLayoutINS4_7SwizzleILi3ELi4ELi3EEENS4_18smem_ptr_flag_bitsILi32EEENSR_INS5_IJNSA_ILi8EEENSA_ILi32EEEEEENS5_IJS17_SB_EEEEEEEvNS4_8identityES10_S1B_vS1C_EENS_8epilogue10collective6detail29Sm90TmaWarpSpecializedAdapterINS1F_15DefaultEpilogueIfSI_SI_NS1E_6thread17LinearCombinationIfLi1EffLNS1J_9ScaleType4KindE0ELNS_15FloatRoundStyleE2EfEENS1_15EpilogueDefaultEEEEEvvEEEEvNT_6ParamsE,(.L_x_328 - _ZN7cutlass13device_kernelINS_4gemm6kernel13GemmUniversalIN4cute5tupleIJiiiiEEENS1_10collective13CollectiveMmaINS1_34MainloopSm90TmaGmmaWarpSpecializedILi7ENS5_IJNS4_1CILi1EEESB_SB_EEENS1_35KernelTmaWarpSpecializedCooperativeEEENS5_IJNSA_ILi128EEENSA_ILi256EEESF_EEEfNS5_IJlSB_lEEEfSI_NS4_8TiledMMAINS4_8MMA_AtomIJNS4_4SM904GMMA30MMA_64x256x8_F32TF32TF32_SS_TNILNSM_7ScaleInE1ELSO_1EEEEEENS4_6LayoutINS5_IJNSA_ILi2EEESB_SB_EEENS5_IJSB_NSA_ILi0EEESU_EEEEENS5_IJNS4_10UnderscoreESX_SX_EEEEENS4_13SM90_TMA_LOADENS4_14ComposedLayoutINS4_7SwizzleILi3ELi4ELi3EEENS4_18smem_ptr_flag_bitsILi32EEENSR_INS5_IJNSA_ILi8EEENSA_ILi32EEEEEENS5_IJS17_SB_EEEEEEEvNS4_8identityES10_S1B_vS1C_EENS_8epilogue10collective6detail29Sm90TmaWarpSpecializedAdapterINS1F_15DefaultEpilogueIfSI_SI_NS1E_6thread17LinearCombinationIfLi1EffLNS1J_9ScaleType4KindE0ELNS_15FloatRoundStyleE2EfEENS1_15EpilogueDefaultEEEEEvvEEEEvNT_6ParamsE)
        .other          _ZN7cutlass13device_kernelINS_4gemm6kernel13GemmUniversalIN4cute5tupleIJiiiiEEENS1_10collective13CollectiveMmaINS1_34MainloopSm90TmaGmmaWarpSpecializedILi7ENS5_IJNS4_1CILi1EEESB_SB_EEENS1_35KernelTmaWarpSpecializedCooperativeEEENS5_IJNSA_ILi128EEENSA_ILi256EEESF_EEEfNS5_IJlSB_lEEEfSI_NS4_8TiledMMAINS4_8MMA_AtomIJNS4_4SM904GMMA30MMA_64x256x8_F32TF32TF32_SS_TNILNSM_7ScaleInE1ELSO_1EEEEEENS4_6LayoutINS5_IJNSA_ILi2EEESB_SB_EEENS5_IJSB_NSA_ILi0EEESU_EEEEENS5_IJNS4_10UnderscoreESX_SX_EEEEENS4_13SM90_TMA_LOADENS4_14ComposedLayoutINS4_7SwizzleILi3ELi4ELi3EEENS4_18smem_ptr_flag_bitsILi32EEENSR_INS5_IJNSA_ILi8EEENSA_ILi32EEEEEENS5_IJS17_SB_EEEEEEEvNS4_8identityES10_S1B_vS1C_EENS_8epilogue10collective6detail29Sm90TmaWarpSpecializedAdapterINS1F_15DefaultEpilogueIfSI_SI_NS1E_6thread17LinearCombinationIfLi1EffLNS1J_9ScaleType4KindE0ELNS_15FloatRoundStyleE2EfEENS1_15EpilogueDefaultEEEEEvvEEEEvNT_6ParamsE,@"STO_CUDA_ENTRY STV_DEFAULT"
_ZN7cutlass13device_kernelINS_4gemm6kernel13GemmUniversalIN4cute5tupleIJiiiiEEENS1_10collective13CollectiveMmaINS1_34MainloopSm90TmaGmmaWarpSpecializedILi7ENS5_IJNS4_1CILi1EEESB_SB_EEENS1_35KernelTmaWarpSpecializedCooperativeEEENS5_IJNSA_ILi128EEENSA_ILi256EEESF_EEEfNS5_IJlSB_lEEEfSI_NS4_8TiledMMAINS4_8MMA_AtomIJNS4_4SM904GMMA30MMA_64x256x8_F32TF32TF32_SS_TNILNSM_7ScaleInE1ELSO_1EEEEEENS4_6LayoutINS5_IJNSA_ILi2EEESB_SB_EEENS5_IJSB_NSA_ILi0EEESU_EEEEENS5_IJNS4_10UnderscoreESX_SX_EEEEENS4_13SM90_TMA_LOADENS4_14ComposedLayoutINS4_7SwizzleILi3ELi4ELi3EEENS4_18smem_ptr_flag_bitsILi32EEENSR_INS5_IJNSA_ILi8EEENSA_ILi32EEEEEENS5_IJS17_SB_EEEEEEEvNS4_8identityES10_S1B_vS1C_EENS_8epilogue10collective6detail29Sm90TmaWarpSpecializedAdapterINS1F_15DefaultEpilogueIfSI_SI_NS1E_6thread17LinearCombinationIfLi1EffLNS1J_9ScaleType4KindE0ELNS_15FloatRoundStyleE2EfEENS1_15EpilogueDefaultEEEEEvvEEEEvNT_6ParamsE:
[----:B------:R-:W0:Y:S01]  /*0000*/  LDC R1, c[0x0][0x28] ;  /* 0x00000a00ff017b82 */ /* 0x000e220000000800 */
[----:B------:R-:W1:Y:S01]  /*0010*/  S2R R18, SR_TID.X ;  /* 0x0000000000127919 */ /* 0x000e620000002100 */
[----:B------:R-:W-:Y:S01]  /*0020*/  ELECT P0, URZ, PT ;  /* 0x00000000003f782f */ /* 0x000fe20003800000 */
[----:B------:R-:W-:Y:S01]  /*0030*/  BSSY B0, `(.L_x_0) ;  /* 0x000000f000007945 */ /* 0x000fe20003800000 */
[--C-:B-1----:R-:W-:Y:S02]  /*0040*/  SHF.R.U32.HI R0, RZ, 0x5, R18.reuse ;  /* 0x00000005ff007819 */ /* 0x102fe40000011612 */
[----:B------:R-:W-:-:S03]  /*0050*/  SHF.R.U32.HI R22, RZ, 0x7, R18 ;  /* 0x00000007ff167819 */ /* 0x000fc60000011612 */
[----:B------:R-:W1:Y:S04]  /*0060*/  SHFL.IDX PT, R5, R0, RZ, 0x1f ;  /* 0x00001fff00057589 */ /* 0x000e6800000e0000 */
[----:B------:R2:W3:Y:S01]  /*0070*/  SHFL.IDX PT, R8, R22, RZ, 0x1f ;  /* 0x00001fff16087589 */ /* 0x0004e200000e0000 */
[----:B-1----:R-:W-:-:S13]  /*0080*/  ISETP.NE.OR P0, PT, R5, RZ, !P0 ;  /* 0x000000ff0500720c */ /* 0x002fda0004705670 */
[----:B0-23--:R-:W-:Y:S05]  /*0090*/  @P0 BRA `(.L_x_1) ;  /* 0x0000000000200947 */ /* 0x00dfea0003800000 */
[----:B------:R-:W-:Y:S02]  /*00a0*/  ULDC.64 UR4, c[0x0][0x198] ;  /* 0x0000660000047ab9 */ /* 0x000fe40000000a00 */
[----:B------:R-:W-:Y:S02]  /*00b0*/  UIADD3 UR6, UP0, UR4, 0xf0, URZ ;  /* 0x000000f004067890 */ /* 0x000fe4000ff1e03f */
[----:B------:R-:W-:Y:S02]  /*00c0*/  UIADD3 UR4, UP1, UR4, 0x1f0, URZ ;  /* 0x000001f004047890 */ /* 0x000fe4000ff3e03f */
[----:B------:R-:W-:Y:S02]  /*00d0*/  UIADD3.X UR7, URZ, UR5, URZ, UP0, !UPT ;  /* 0x000000053f077290 */ /* 0x000fe400087fe43f */
[----:B------:R-:W-:-:S07]  /*00e0*/  UIADD3.X UR5, URZ, UR5, URZ, UP1, !UPT ;  /* 0x000000053f057290 */ /* 0x000fce0008ffe43f */
[----:B------:R0:W-:Y:S02]  /*00f0*/  UTMACCTL.PF [UR6] ;  /* 0x00000000060079b9 */ /* 0x0001e40008040000 */
[----:B------:R0:W-:Y:S02]  /*0100*/  UTMACCTL.PF [UR4] ;  /* 0x00000000040079b9 */ /* 0x0001e40008040000 */
[----:B0-----:R-:W-:Y:S01]  /*0110*/  NOP ;  /* 0x0000000000007918 */ /* 0x001fe20000000000 */
.L_x_1:
[----:B------:R-:W-:Y:S05]  /*0120*/  BSYNC B0 ;  /* 0x0000000000007941 */ /* 0x000fea0003800000 */
.L_x_0:
[----:B------:R-:W0:Y:S02]  /*0130*/  SHFL.IDX PT, R2, R0, RZ, 0x1f ;  /* 0x00001fff00027589 */ /* 0x000e2400000e0000 */
[----:B0-----:R-:W-:-:S13]  /*0140*/  ISETP.NE.AND P0, PT, R2, RZ, PT ;  /* 0x000000ff0200720c */ /* 0x001fda0003f05270 */
[----:B------:R-:W-:Y:S05]  /*0150*/  @P0 BRA `(.L_x_2) ;  /* 0x0000000000700947 */ /* 0x000fea0003800000 */
[----:B------:R-:W0:Y:S01]  /*0160*/  S2UR UR8, SR_CgaCtaId ;  /* 0x00000000000879c3 */ /* 0x000e220000008800 */
[----:B------:R-:W-:Y:S01]  /*0170*/  UMOV UR4, 0x400 ;  /* 0x0000040000047882 */ /* 0x000fe20000000000 */
[----:B------:R-:W-:Y:S01]  /*0180*/  UMOV UR5, 0x1 ;  /* 0x0000000100057882 */ /* 0x000fe20000000000 */
[----:B------:R-:W-:Y:S01]  /*0190*/  UMOV UR6, 0x100 ;  /* 0x0000010000067882 */ /* 0x000fe20000000000 */
[----:B------:R-:W-:Y:S01]  /*01a0*/  ELECT P0, URZ, PT ;  /* 0x00000000003f782f */ /* 0x000fe20003800000 */
[----:B------:R-:W-:-:S04]  /*01b0*/  UIADD3 UR6, -UR6, 0x100000, URZ ;  /* 0x0010000006067890 */ /* 0x000fc8000fffe13f */
[----:B------:R-:W-:Y:S02]  /*01c0*/  USHF.L.U32 UR7, UR6, 0xb, URZ ;  /* 0x0000000b06077899 */ /* 0x000fe4000800063f */
[----:B------:R-:W-:Y:S02]  /*01d0*/  USHF.L.U32 UR6, UR6, 0x1, URZ ;  /* 0x0000000106067899 */ /* 0x000fe4000800063f */
[----:B0-----:R-:W-:Y:S02]  /*01e0*/  ULEA UR8, UR8, UR4, 0x18 ;  /* 0x0000000408087291 */ /* 0x001fe4000f8ec03f */
[----:B------:R-:W-:-:S04]  /*01f0*/  UIADD3 UR4, -UR5, 0x100000, URZ ;  /* 0x0010000005047890 */ /* 0x000fc8000fffe13f */
[----:B------:R-:W-:Y:S02]  /*0200*/  USHF.L.U32 UR5, UR4, 0xb, URZ ;  /* 0x0000000b04057899 */ /* 0x000fe4000800063f */
[----:B------:R-:W-:Y:S01]  /*0210*/  USHF.L.U32 UR4, UR4, 0x1, URZ ;  /* 0x0000000104047899 */ /* 0x000fe2000800063f */
[----:B------:R-:W0:Y:S11]  /*0220*/  FENCE.VIEW.ASYNC.S ;  /* 0x00000000000073c6 */ /* 0x000e360000000000 */
[----:B0-----:R0:W1:Y:S01]  /*0230*/  SYNCS.EXCH.64 URZ, [UR8], UR4 ;  /* 0x00000004083f75b2 */ /* 0x0010620008000100 */
[----:B------:R0:W2:Y:S01]  /*0240*/  SYNCS.EXCH.64 URZ, [UR8+0x38], UR6 ;  /* 0x00003806083f75b2 */ /* 0x0000a20008000100 */
[----:B------:R0:W3:Y:S01]  /*0250*/  SYNCS.EXCH.64 URZ, [UR8+0x8], UR4 ;  /* 0x00000804083f75b2 */ /* 0x0000e20008000100 */
[----:B------:R0:W4:Y:S01]  /*0260*/  SYNCS.EXCH.64 URZ, [UR8+0x40], UR6 ;  /* 0x00004006083f75b2 */ /* 0x0001220008000100 */
[----:B------:R0:W0:Y:S01]  /*0270*/  SYNCS.EXCH.64 URZ, [UR8+0x10], UR4 ;  /* 0x00001004083f75b2 */ /* 0x0000220008000100 */
        /* <DEDUP_REMOVED lines=9> */
[----:B------:R-:W-:Y:S01]  /*0310*/  NOP ;  /* 0x0000000000007918 */ /* 0x000fe20000000000 */
.L_x_2:
[----:B------:R-:W5:Y:S01]  /*0320*/  SHFL.IDX PT, R0, R0, RZ, 0x1f ;  /* 0x00001fff00007589 */ /* 0x000f6200000e0000 */
[----:B------:R-:W-:Y:S01]  /*0330*/  ELECT P0, URZ, PT ;  /* 0x00000000003f782f */ /* 0x000fe20003800000 */
[----:B------:R-:W1:Y:S01]  /*0340*/  LDC R2, c[0x0][0x65c] ;  /* 0x00019700ff027b82 */ /* 0x000e620000000800 */
[----:B------:R-:W-:Y:S01]  /*0350*/  SHF.R.S32.HI R6, RZ, 0x1f, R5 ;  /* 0x0000001fff067819 */ /* 0x000fe20000011405 */
[----:B------:R-:W2:Y:S01]  /*0360*/  S2R R3, SR_CTAID.Y ;  /* 0x0000000000037919 */ /* 0x000ea20000002600 */
[----:B0-----:R-:W-:Y:S01]  /*0370*/  UMOV UR4, 0x20 ;  /* 0x0000002000047882 */ /* 0x001fe20000000000 */
[----:B------:R-:W-:Y:S01]  /*0380*/  ISETP.NE.AND P2, PT, R8, RZ, PT ;  /* 0x000000ff0800720c */ /* 0x000fe20003f45270 */
[----:B------:R-:W-:Y:S01]  /*0390*/  NOP ;  /* 0x0000000000007918 */ /* 0x000fe20000000000 */
[----:B------:R-:W0:Y:S01]  /*03a0*/  S2R R4, SR_CTAID.X ;  /* 0x0000000000047919 */ /* 0x000e220000002500 */
[----:B------:R-:W-:Y:S01]  /*03b0*/  LEA.HI R6, R6, R5, RZ, 0x2 ;  /* 0x0000000506067211 */ /* 0x000fe200078f10ff */
[----:B------:R-:W-:Y:S01]  /*03c0*/  NOP ;  /* 0x0000000000007918 */ /* 0x000fe20000000000 */
[----:B-----5:R-:W-:-:S02]  /*03d0*/  ISETP.NE.OR P0, PT, R0, RZ, !P0 ;  /* 0x000000ff0000720c */ /* 0x020fc40004705670 */
[----:B-1----:R-:W-:-:S04]  /*03e0*/  ISETP.NE.AND P3, PT, R2, 0x1, PT ;  /* 0x000000010200780c */ /* 0x002fc80003f65270 */
[----:B------:R-:W-:Y:S02]  /*03f0*/  P2R R0, PR, RZ, 0x8 ;  /* 0x00000008ff007803 */ /* 0x000fe40000000000 */
[----:B------:R-:W-:-:S05]  /*0400*/  LOP3.LUT R0, R6, 0xfffffffc, RZ, 0xc0, !PT ;  /* 0xfffffffc06007812 */ /* 0x000fca00078ec0ff */
[----:B------:R-:W-:Y:S01]  /*0410*/  VOTEU.ALL UP0, P0 ;  /* 0x00000000003f7886 */ /* 0x000fe20000000000 */
[----:B------:R-:W-:Y:S01]  /*0420*/  IMAD.IADD R0, R5, 0x1, -R0 ;  /* 0x0000000105007824 */ /* 0x000fe200078e0a00 */
[----:B------:R-:W0:Y:S01]  /*0430*/  @P3 LDC R17, c[0x0][0x10] ;  /* 0x00000400ff113b82 */ /* 0x000e220000000800 */
[----:B------:R-:W-:Y:S01]  /*0440*/  VOTEU.ALL UP1, P0 ;  /* 0x00000000003f7886 */ /* 0x000fe20000020000 */
[----:B--2---:R-:W-:Y:S01]  /*0450*/  @P3 IMAD.MOV.U32 R6, RZ, RZ, R3 ;  /* 0x000000ffff063224 */ /* 0x004fe200078e0003 */
[----:B------:R-:W-:Y:S01]  /*0460*/  @!UP0 UMOV UR6, 0x400 ;  /* 0x0000040000068882 */ /* 0x000fe20000000000 */
[----:B------:R-:W-:-:S04]  /*0470*/  @!UP0 UIADD3 UR4, -UR4, 0x100000, URZ ;  /* 0x0010000004048890 */ /* 0x000fc8000fffe13f */
[----:B------:R-:W-:Y:S02]  /*0480*/  @!UP0 USHF.L.U32 UR5, UR4, 0xb, URZ ;  /* 0x0000000b04058899 */ /* 0x000fe4000800063f */
[----:B------:R-:W-:Y:S01]  /*0490*/  @!UP0 USHF.L.U32 UR4, UR4, 0x1, URZ ;  /* 0x0000000104048899 */ /* 0x000fe2000800063f */
[----:B------:R-:W-:Y:S02]  /*04a0*/  @P3 IMAD.MOV.U32 R7, RZ, RZ, RZ ;  /* 0x000000ffff073224 */ /* 0x000fe400078e00ff */
[----:B------:R-:W-:Y:S01]  /*04b0*/  IMAD.MOV.U32 R5, RZ, RZ, RZ ;  /* 0x000000ffff057224 */ /* 0x000fe200078e00ff */
[----:B------:R-:W1:Y:S01]  /*04c0*/  @!UP0 S2UR UR7, SR_CgaCtaId ;  /* 0x00000000000789c3 */ /* 0x000e620000008800 */
[----:B------:R-:W-:-:S07]  /*04d0*/  @P3 IMAD.MOV.U32 R11, RZ, RZ, RZ ;  /* 0x000000ffff0b3224 */ /* 0x000fce00078e00ff */
[----:B------:R-:W2:Y:S01]  /*04e0*/  @!P3 LDC R9, c[0x0][0xc] ;  /* 0x00000300ff09bb82 */ /* 0x000ea20000000800 */
[----:B0-----:R-:W-:-:S04]  /*04f0*/  @P3 IMAD.WIDE.U32 R16, R4, R17, R6 ;  /* 0x0000001104103225 */ /* 0x001fc800078e0006 */
[----:B------:R-:W-:Y:S01]  /*0500*/  @P3 IMAD.IADD R17, R17, 0x1, R11 ;  /* 0x0000000111113824 */ /* 0x000fe200078e020b */
[----:B-1----:R-:W-:Y:S01]  /*0510*/  @!UP0 ULEA UR6, UR7, UR6, 0x18 ;  /* 0x0000000607068291 */ /* 0x002fe2000f8ec03f */
[----:B------:R-:W-:Y:S01]  /*0520*/  VOTEU.ALL UP0, P0 ;  /* 0x00000000003f7886 */ /* 0x000fe20000000000 */
[----:B------:R-:W-:-:S04]  /*0530*/  ISETP.NE.AND P0, PT, R0, 0x3, PT ;  /* 0x000000030000780c */ /* 0x000fc80003f05270 */
[----:B------:R-:W-:Y:S01]  /*0540*/  ISETP.EQ.OR P0, PT, R0, RZ, !P0 ;  /* 0x000000ff0000720c */ /* 0x000fe20004702670 */
[----:B--2---:R-:W-:-:S03]  /*0550*/  @!P3 IMAD.WIDE.U32 R6, R9, R3, R4 ;  /* 0x000000030906b225 */ /* 0x004fc600078e0004 */
[C---:B------:R-:W-:Y:S01]  /*0560*/  ISETP.EQ.AND P0, PT, R8.reuse, RZ, P0 ;  /* 0x000000ff0800720c */ /* 0x040fe20000702270 */
[----:B------:R-:W-:Y:S01]  /*0570*/  VIADD R8, R8, 0xffffffff ;  /* 0xffffffff08087836 */ /* 0x000fe20000000000 */
[----:B------:R-:W0:Y:S02]  /*0580*/  FENCE.VIEW.ASYNC.S ;  /* 0x00000000000073c6 */ /* 0x000e240000000000 */
[----:B0-----:R0:W3:Y:S01]  /*0590*/  @!UP0 SYNCS.EXCH.64 URZ, [UR6+0x80], UR4 ;  /* 0x00008004063f85b2 */ /* 0x0010e20008000100 */
[----:B------:R-:W-:Y:S01]  /*05a0*/  @!P3 IMAD.MOV.U32 R16, RZ, RZ, R6 ;  /* 0x000000ffff10b224 */ /* 0x000fe200078e0006 */
[----:B------:R-:W-:Y:S01]  /*05b0*/  SEL R19, RZ, 0x1, !P0 ;  /* 0x00000001ff137807 */ /* 0x000fe20004000000 */
[----:B------:R-:W-:Y:S01]  /*05c0*/  @!P3 IMAD.MOV.U32 R17, RZ, RZ, R7 ;  /* 0x000000ffff11b224 */ /* 0x000fe200078e0007 */
[----:B------:R-:W-:-:S04]  /*05d0*/  ISETP.GE.U32.AND P1, PT, R8, 0x2, PT ;  /* 0x000000020800780c */ /* 0x000fc80003f26070 */
[----:B------:R-:W-:Y:S01]  /*05e0*/  SEL R19, R19, 0x2, P1 ;  /* 0x0000000213137807 */ /* 0x000fe20000800000 */
[----:B------:R0:W3:Y:S01]  /*05f0*/  @!UP1 SYNCS.EXCH.64 URZ, [UR6+0x88], UR4 ;  /* 0x00008804063f95b2 */ /* 0x0000e20008000100 */
[----:B------:R-:W-:Y:S01]  /*0600*/  NOP ;  /* 0x0000000000007918 */ /* 0x000fe20000000000 */
[----:B---34-:R-:W-:Y:S06]  /*0610*/  BAR.SYNC.DEFER_BLOCKING 0x0 ;  /* 0x0000000000007b1d */ /* 0x018fec0000010000 */
[----:B------:R-:W-:Y:S05]  /*0620*/  @!P2 BRA `(.L_x_3) ;  /* 0x0000008c006ca947 */ /* 0x000fea0003800000 */
[----:B------:R-:W-:-:S13]  /*0630*/  ISETP.GT.U32.AND P0, PT, R8, 0x1, PT ;  /* 0x000000010800780c */ /* 0x000fda0003f04070 */
[----:B0-----:R-:W-:Y:S05]  /*0640*/  @P0 EXIT ;  /* 0x000000000000094d */ /* 0x001fea0003800000 */
[----:B------:R-:W-:Y:S01]  /*0650*/  ULDC.64 UR4, c[0x0][0x650] ;  /* 0x0001940000047ab9 */ /* 0x000fe20000000a00 */
[----:B------:R-:W-:Y:S01]  /*0660*/  PRMT R0, RZ, 0x7610, R0 ;  /* 0x00007610ff007816 */ /* 0x000fe20000000000 */
[----:B------:R-:W-:Y:S01]  /*0670*/  IMAD.MOV.U32 R153, RZ, RZ, -0x1 ;  /* 0xffffffffff997424 */ /* 0x000fe200078e00ff */
[----:B------:R-:W-:Y:S01]  /*0680*/  ISETP.GE.U32.AND P0, PT, R16, UR4, PT ;  /* 0x0000000410007c0c */ /* 0x000fe2000bf06070 */
[----:B------:R-:W-:Y:S02]  /*0690*/  IMAD.MOV.U32 R152, RZ, RZ, -0x1 ;  /* 0xffffffffff987424 */ /* 0x000fe400078e00ff */
[----:B------:R-:W-:Y:S01]  /*06a0*/  IMAD.MOV.U32 R23, RZ, RZ, -0x1 ;  /* 0xffffffffff177424 */ /* 0x000fe200078e00ff */
[----:B------:R-:W-:-:S13]  /*06b0*/  ISETP.GE.U32.AND.EX P0, PT, R17, UR5, PT, P0 ;  /* 0x0000000511007c0c */ /* 0x000fda000bf06100 */
[----:B------:R-:W-:Y:S05]  /*06c0*/  @P0 BRA `(.L_x_4) ;  /* 0x0000000400540947 */ /* 0x000fea0003800000 */
[----:B------:R-:W0:Y:S01]  /*06d0*/  LDC.64 R14, c[0x0][0x628] ;  /* 0x00018a00ff0e7b82 */ /* 0x000e220000000a00 */
[----:B------:R-:W-:Y:S02]  /*06e0*/  IMAD.MOV.U32 R6, RZ, RZ, R16 ;  /* 0x000000ffff067224 */ /* 0x000fe400078e0010 */
[----:B------:R-:W-:-:S05]  /*06f0*/  IMAD.MOV.U32 R7, RZ, RZ, R17 ;  /* 0x000000ffff077224 */ /* 0x000fca00078e0011 */
[----:B------:R-:W1:Y:S08]  /*0700*/  LDC R0, c[0x0][0x630] ;  /* 0x00018c00ff007b82 */ /* 0x000e700000000800 */
[----:B------:R-:W2:Y:S01]  /*0710*/  LDC.64 R20, c[0x0][0x620] ;  /* 0x00018800ff147b82 */ /* 0x000ea20000000a00 */
[----:B0-----:R-:W-:-:S04]  /*0720*/  ISETP.NE.U32.AND P0, PT, R14, RZ, PT ;  /* 0x000000ff0e00720c */ /* 0x001fc80003f05070 */
[----:B------:R-:W-:-:S13]  /*0730*/  ISETP.NE.AND.EX P0, PT, R15, RZ, PT, P0 ;  /* 0x000000ff0f00720c */ /* 0x000fda0003f05300 */
[----:B-12---:R-:W-:Y:S05]  /*0740*/  @!P0 BRA `(.L_x_5) ;  /* 0x0000000000288947 */ /* 0x006fea0003800000 */
[----:B------:R-:W0:Y:S02]  /*0750*/  LDC R11, c[0x0][0x634] ;  /* 0x00018d00ff0b7b82 */ /* 0x000e240000000800 */
[----:B0-----:R-:W-:-:S05]  /*0760*/  IADD3 R11, P0, R16, R11, RZ ;  /* 0x0000000b100b7210 */ /* 0x001fca0007f1e0ff */
[----:B------:R-:W-:-:S04]  /*0770*/  IMAD.X R13, RZ, RZ, R17, P0 ;  /* 0x000000ffff0d7224 */ /* 0x000fc800000e0611 */
[----:B------:R-:W-:-:S04]  /*0780*/  IMAD.WIDE.U32 R6, R13, R14, RZ ;  /* 0x0000000e0d067225 */ /* 0x000fc800078e00ff */
[----:B------:R-:W-:-:S04]  /*0790*/  IMAD.WIDE.U32 R8, P0, R11, R15, R6 ;  /* 0x0000000f0b087225 */ /* 0x000fc80007800006 */
[----:B------:R-:W-:-:S04]  /*07a0*/  IMAD.WIDE.U32 R6, R11, R14, RZ ;  /* 0x0000000e0b067225 */ /* 0x000fc800078e00ff */
[----:B------:R-:W-:Y:S01]  /*07b0*/  IMAD.X R11, RZ, RZ, RZ, P0 ;  /* 0x000000ffff0b7224 */ /* 0x000fe200000e06ff */
[----:B------:R-:W-:Y:S01]  /*07c0*/  IADD3 RZ, P0, R7, R8, RZ ;  /* 0x0000000807ff7210 */ /* 0x000fe20007f1e0ff */
[----:B------:R-:W-:-:S04]  /*07d0*/  IMAD.MOV.U32 R10, RZ, RZ, R9 ;  /* 0x000000ffff0a7224 */ /* 0x000fc800078e0009 */
[----:B------:R-:W-:-:S08]  /*07e0*/  IMAD.WIDE.U32.X R6, R13, R15, R10, P0 ;  /* 0x0000000f0d067225 */ /* 0x000fd000000e040a */
.L_x_5:
[-CC-:B------:R-:W-:Y:S01]  /*07f0*/  SHF.R.U64 R23, R6, R0.reuse, R7.reuse ;  /* 0x0000000006177219 */ /* 0x180fe20000001207 */
[----:B------:R-:W0:Y:S01]  /*0800*/  LDC R10, c[0x0][0x618] ;  /* 0x00018600ff0a7b82 */ /* 0x000e220000000800 */
[----:B------:R-:W-:Y:S01]  /*0810*/  SHF.R.U32.HI R5, RZ, R0, R7 ;  /* 0x00000000ff057219 */ /* 0x000fe20000011607 */
[----:B------:R-:W-:Y:S01]  /*0820*/  ULDC UR4, c[0x0][0x150] ;  /* 0x0000540000047ab9 */ /* 0x000fe20000000800 */
[----:B------:R-:W-:Y:S02]  /*0830*/  IADD3 R9, P0, RZ, -R23, RZ ;  /* 0x80000017ff097210 */ /* 0x000fe40007f1e0ff */
[----:B------:R-:W-:-:S03]  /*0840*/  I2FP.F32.U32 R0, R4 ;  /* 0x0000000400007245 */ /* 0x000fc60000201000 */
[----:B------:R-:W1:Y:S01]  /*0850*/  LDC.64 R28, c[0x0][0x640] ;  /* 0x00019000ff1c7b82 */ /* 0x000e620000000a00 */
[----:B------:R-:W-:Y:S02]  /*0860*/  IMAD.X R11, RZ, RZ, ~R5, P0 ;  /* 0x000000ffff0b7224 */ /* 0x000fe400000e0e05 */
[----:B------:R-:W-:Y:S01]  /*0870*/  FMUL R0, R0, UR4 ;  /* 0x0000000400007c20 */ /* 0x000fe20008400000 */
[----:B------:R-:W-:Y:S01]  /*0880*/  IMAD.WIDE.U32 R6, R9, R20, R16 ;  /* 0x0000001409067225 */ /* 0x000fe200078e0010 */
[----:B------:R-:W-:-:S03]  /*0890*/  ULDC UR4, c[0x0][0x154] ;  /* 0x0000550000047ab9 */ /* 0x000fc60000000800 */
[----:B------:R-:W-:Y:S01]  /*08a0*/  IMAD R8, R11, R20, RZ ;  /* 0x000000140b087224 */ /* 0x000fe200078e02ff */
[----:B------:R-:W2:Y:S01]  /*08b0*/  LDC R5, c[0x0][0x144] ;  /* 0x00005100ff057b82 */ /* 0x000ea20000000800 */
[----:B------:R-:W3:Y:S02]  /*08c0*/  F2I.U32.TRUNC.NTZ R0, R0 ;  /* 0x0000000000007305 */ /* 0x000ee4000020f000 */
[----:B------:R-:W-:-:S04]  /*08d0*/  IMAD R9, R9, R21, R8 ;  /* 0x0000001509097224 */ /* 0x000fc800078e0208 */
[----:B------:R-:W-:Y:S01]  /*08e0*/  IMAD.IADD R7, R7, 0x1, R9 ;  /* 0x0000000107077824 */ /* 0x000fe200078e0209 */
[----:B------:R-:W4:Y:S01]  /*08f0*/  LDC R12, c[0x0][0x608] ;  /* 0x00018200ff0c7b82 */ /* 0x000f220000000800 */
[----:B------:R-:W-:-:S03]  /*0900*/  IMAD.MOV.U32 R9, RZ, RZ, -0x1 ;  /* 0xffffffffff097424 */ /* 0x000fc600078e00ff */
[-CC-:B0-----:R-:W-:Y:S02]  /*0910*/  SHF.R.U64 R20, R6, R10.reuse, R7.reuse ;  /* 0x0000000a06147219 */ /* 0x181fe40000001207 */
[----:B------:R-:W-:Y:S02]  /*0920*/  I2FP.F32.U32 R6, R3 ;  /* 0x0000000300067245 */ /* 0x000fe40000201000 */
[----:B------:R-:W0:Y:S01]  /*0930*/  LDC R26, c[0x0][0x658] ;  /* 0x00019600ff1a7b82 */ /* 0x000e220000000800 */
[----:B-1----:R-:W-:Y:S01]  /*0940*/  ISETP.NE.U32.AND P0, PT, R28, RZ, PT ;  /* 0x000000ff1c00720c */ /* 0x002fe20003f05070 */
[----:B---3--:R-:W-:Y:S01]  /*0950*/  IMAD.MOV R8, RZ, RZ, -R0 ;  /* 0x000000ffff087224 */ /* 0x008fe200078e0a00 */
[----:B------:R-:W-:Y:S01]  /*0960*/  SHF.R.U32.HI R7, RZ, R10, R7 ;  /* 0x0000000aff077219 */ /* 0x000fe20000011607 */
[----:B------:R-:W-:Y:S01]  /*0970*/  FMUL R6, R6, UR4 ;  /* 0x0000000406067c20 */ /* 0x000fe20008400000 */
[----:B------:R-:W-:-:S03]  /*0980*/  ISETP.NE.AND.EX P0, PT, R29, RZ, PT, P0 ;  /* 0x000000ff1d00720c */ /* 0x000fc60003f05300 */
[----:B------:R-:W1:Y:S01]  /*0990*/  LDC R14, c[0x0][0x148] ;  /* 0x00005200ff0e7b82 */ /* 0x000e620000000800 */
[----:B--2---:R-:W-:-:S07]  /*09a0*/  IMAD R0, R5, R8, R4 ;  /* 0x0000000805007224 */ /* 0x004fce00078e0204 */
[----:B------:R-:W2:Y:S01]  /*09b0*/  LDC R24, c[0x0][0x600] ;  /* 0x00018000ff187b82 */ /* 0x000ea20000000800 */
[-CC-:B----4-:R-:W-:Y:S02]  /*09c0*/  SHF.R.U64 R30, R20, R12.reuse, R7.reuse ;  /* 0x0000000c141e7219 */ /* 0x190fe40000001207 */
[----:B------:R-:W-:Y:S01]  /*09d0*/  SHF.R.U32.HI R5, RZ, R12, R7 ;  /* 0x0000000cff057219 */ /* 0x000fe20000011607 */
[----:B------:R-:W-:Y:S01]  /*09e0*/  IMAD.MOV.U32 R7, RZ, RZ, 0x1 ;  /* 0x00000001ff077424 */ /* 0x000fe200078e00ff */
[----:B------:R3:W4:Y:S03]  /*09f0*/  F2I.U32.TRUNC.NTZ R12, R6 ;  /* 0x00000006000c7305 */ /* 0x000726000020f000 */
[----:B------:R-:W1:Y:S01]  /*0a00*/  LDC R15, c[0x0][0x648] ;  /* 0x00019200ff0f7b82 */ /* 0x000e620000000800 */
[-C--:B0-----:R-:W-:Y:S02]  /*0a10*/  SHF.L.U32 R4, R9, R26.reuse, RZ ;  /* 0x0000001a09047219 */ /* 0x081fe400000006ff */
[----:B------:R-:W-:-:S02]  /*0a20*/  SHF.R.U64 R32, R30, R26, R5 ;  /* 0x0000001a1e207219 */ /* 0x000fc40000001205 */
[----:B------:R-:W-:Y:S02]  /*0a30*/  LOP3.LUT R11, RZ, R4, RZ, 0x33, !PT ;  /* 0x00000004ff0b7212 */ /* 0x000fe400078e33ff */
[-C--:B------:R-:W-:Y:S01]  /*0a40*/  SHF.R.U32.HI R5, RZ, R26.reuse, R5 ;  /* 0x0000001aff057219 */ /* 0x080fe20000011605 */
[----:B------:R-:W0:Y:S01]  /*0a50*/  LDC R21, c[0x0][0x638] ;  /* 0x00018e00ff157b82 */ /* 0x000e220000000800 */
[----:B------:R-:W-:Y:S01]  /*0a60*/  SHF.L.U32 R10, R7, R26, RZ ;  /* 0x0000001a070a7219 */ /* 0x000fe200000006ff */
[----:B------:R-:W-:-:S06]  /*0a70*/  IMAD.MOV.U32 R4, RZ, RZ, R32 ;  /* 0x000000ffff047224 */ /* 0x000fcc00078e0020 */
[----:B------:R-:W0:Y:S01]  /*0a80*/  LDC R153, c[0x0][0x610] ;  /* 0x00018400ff997b82 */ /* 0x000e220000000800 */
[----:B---34-:R-:W-:Y:S05]  /*0a90*/  @!P0 BRA `(.L_x_6) ;  /* 0x0000000000288947 */ /* 0x018fea0003800000 */
[----:B------:R-:W3:Y:S02]  /*0aa0*/  LDC R9, c[0x0][0x64c] ;  /* 0x00019300ff097b82 */ /* 0x000ee40000000800 */
[----:B---3--:R-:W-:-:S05]  /*0ab0*/  IADD3 R9, P0, R32, R9, RZ ;  /* 0x0000000920097210 */ /* 0x008fca0007f1e0ff */
        /* <DEDUP_REMOVED lines=8> */
.L_x_6:
[----:B-1----:R-:W-:Y:S01]  /*0b40*/  SHF.R.U64 R4, R4, R15, R5 ;  /* 0x0000000f04047219 */ /* 0x002fe20000001205 */
[----:B--2---:R-:W-:Y:S01]  /*0b50*/  VIADD R5, R24, 0xffffffff ;  /* 0xffffffff18057836 */ /* 0x004fe20000000000 */
[----:B------:R-:W-:Y:S01]  /*0b60*/  LOP3.LUT R11, R30, R11, RZ, 0xc0, !PT ;  /* 0x0000000b1e0b7212 */ /* 0x000fe200078ec0ff */
[----:B------:R-:W-:Y:S02]  /*0b70*/  IMAD.MOV R12, RZ, RZ, -R12 ;  /* 0x000000ffff0c7224 */ /* 0x000fe400078e0a0c */
[----:B------:R-:W-:Y:S02]  /*0b80*/  IMAD.MOV R6, RZ, RZ, -R4 ;  /* 0x000000ffff067224 */ /* 0x000fe400078e0a04 */
[----:B------:R-:W-:Y:S01]  /*0b90*/  IMAD R11, R10, R4, R11 ;  /* 0x000000040a0b7224 */ /* 0x000fe200078e020b */
[----:B------:R-:W-:Y:S01]  /*0ba0*/  LOP3.LUT R4, R20, R5, RZ, 0xc0, !PT ;  /* 0x0000000514047212 */ /* 0x000fe200078ec0ff */
[----:B------:R-:W-:Y:S02]  /*0bb0*/  @P3 IMAD R0, R14, R12, R3 ;  /* 0x0000000c0e003224 */ /* 0x000fe400078e0203 */
[----:B0-----:R-:W-:-:S02]  /*0bc0*/  IMAD R3, R6, R21, R32 ;  /* 0x0000001506037224 */ /* 0x001fc400078e0220 */
[----:B------:R-:W-:Y:S02]  /*0bd0*/  IMAD R153, R11, R153, R0 ;  /* 0x000000990b997224 */ /* 0x000fe400078e0200 */
[----:B------:R-:W-:Y:S02]  /*0be0*/  IMAD R4, R3, R24, R4 ;  /* 0x0000001803047224 */ /* 0x000fe400078e0204 */
[----:B------:R-:W-:-:S03]  /*0bf0*/  IMAD.MOV.U32 R0, RZ, RZ, 0x1 ;  /* 0x00000001ff007424 */ /* 0x000fc600078e00ff */
[----:B------:R-:W-:Y:S02]  /*0c00*/  SEL R152, R4, R153, !P3 ;  /* 0x0000009904987207 */ /* 0x000fe40005800000 */
[----:B------:R-:W-:-:S07]  /*0c10*/  SEL R153, R153, R4, !P3 ;  /* 0x0000000499997207 */ /* 0x000fce0005800000 */
.L_x_4:
[----:B------:R-:W-:-:S08]  /*0c20*/  NOP ;  /* 0x0000000000007918 */ /* 0x000fd00000000000 */
[----:B------:R-:W0:Y:S02]  /*0c30*/  USETMAXREG.TRY_ALLOC.CTAPOOL UP0, 0xe8 ;  /* 0x000000e8000079c8 */ /* 0x000e240008000600 */
[----:B0-----:R-:W-:-:S13]  /*0c40*/  PLOP3.LUT P0, PT, PT, PT, UP0, 0x80, 0x0 ;  /* 0x000000000000781c */ /* 0x001fda0003f0f008 */
[----:B------:R-:W-:Y:S05]  /*0c50*/  @!P0 BRA `(.L_x_4) ;  /* 0xfffffffc00f08947 */ /* 0x000fea000383ffff */
[----:B------:R-:W-:Y:S01]  /*0c60*/  ULDC.64 UR4, c[0x0][0x598] ;  /* 0x0001660000047ab9 */ /* 0x000fe20000000a00 */
[----:B------:R-:W-:Y:S01]  /*0c70*/  ULDC.64 UR36, c[0x0][0x208] ;  /* 0x0000820000247ab9 */ /* 0x000fe20000000a00 */
[----:B------:R-:W-:-:S04]  /*0c80*/  ISETP.NE.U32.AND P0, PT, RZ, UR4, PT ;  /* 0x00000004ff007c0c */ /* 0x000fc8000bf05070 */
[----:B------:R-:W-:-:S13]  /*0c90*/  ISETP.NE.AND.EX P0, PT, RZ, UR5, PT, P0 ;  /* 0x00000005ff007c0c */ /* 0x000fda000bf05300 */
[----:B------:R-:W-:Y:S05]  /*0ca0*/  @!P0 BRA `(.L_x_7) ;  /* 0x00000000001c8947 */ /* 0x000fea0003800000 */
[----:B------:R-:W0:Y:S02]  /*0cb0*/  LDC.64 R4, c[0x0][0x598] ;  /* 0x00016600ff047b82 */ /* 0x000e240000000a00 */
[----:B0-----:R-:W2:Y:S02]  /*0cc0*/  LDG.E.64 R4, desc[UR36][R4.64] ;  /* 0x0000002404047981 */ /* 0x001ea4000c1e1b00 */
[----:B--2---:R-:W-:-:S04]  /*0cd0*/  ISETP.NE.U32.AND P0, PT, R4, RZ, PT ;  /* 0x000000ff0400720c */ /* 0x004fc80003f05070 */
[----:B------:R-:W-:-:S13]  /*0ce0*/  ISETP.NE.AND.EX P0, PT, R5, RZ, PT, P0 ;  /* 0x000000ff0500720c */ /* 0x000fda0003f05300 */
[----:B------:R-:W-:Y:S05]  /*0cf0*/  @!P0 BRA `(.L_x_7) ;  /* 0x0000000000088947 */ /* 0x000fea0003800000 */
[----:B------:R0:W5:Y:S01]  /*0d00*/  LD.E R154, desc[UR36][R4.64] ;  /* 0x00000024049a7980 */ /* 0x000162000c101900 */
[----:B------:R-:W-:Y:S05]  /*0d10*/  BRA `(.L_x_8) ;  /* 0x0000000000247947 */ /* 0x000fea0003800000 */
.L_x_7:
[----:B------:R-:W-:Y:S02]  /*0d20*/  ULDC.64 UR4, c[0x0][0x588] ;  /* 0x0001620000047ab9 */ /* 0x000fe40000000a00 */
[----:B------:R-:W-:-:S04]  /*0d30*/  ISETP.NE.U32.AND P0, PT, RZ, UR4, PT ;  /* 0x00000004ff007c0c */ /* 0x000fc8000bf05070 */
[----:B------:R-:W-:-:S13]  /*0d40*/  ISETP.NE.AND.EX P0, PT, RZ, UR5, PT, P0 ;  /* 0x00000005ff007c0c */ /* 0x000fda000bf05300 */
[----:B------:R-:W-:Y:S05]  /*0d50*/  @!P0 BRA `(.L_x_9) ;  /* 0x00000000000c8947 */ /* 0x000fea0003800000 */
[----:B------:R-:W0:Y:S02]  /*0d60*/  LDC.64 R154, c[0x0][0x588] ;  /* 0x00016200ff9a7b82 */ /* 0x000e240000000a00 */
[----:B0-----:R1:W5:Y:S01]  /*0d70*/  LDG.E R154, desc[UR36][R154.64] ;  /* 0x000000249a9a7981 */ /* 0x001362000c1e1900 */
[----:B------:R-:W-:Y:S05]  /*0d80*/  BRA `(.L_x_8) ;  /* 0x0000000000087947 */ /* 0x000fea0003800000 */
.L_x_9:
[----:B------:R-:W-:Y:S02]  /*0d90*/  ULDC UR4, c[0x0][0x580] ;  /* 0x0001600000047ab9 */ /* 0x000fe40000000800 */
[----:B------:R-:W-:-:S07]  /*0da0*/  IMAD.U32 R154, RZ, RZ, UR4 ;  /* 0x00000004ff9a7e24 */ /* 0x000fce000f8e00ff */
.L_x_8:
[----:B------:R-:W-:Y:S02]  /*0db0*/  ULDC.64 UR4, c[0x0][0x5a0] ;  /* 0x0001680000047ab9 */ /* 0x000fe40000000a00 */
[----:B------:R-:W-:-:S04]  /*0dc0*/  ISETP.NE.U32.AND P0, PT, RZ, UR4, PT ;  /* 0x00000004ff007c0c */ /* 0x000fc8000bf05070 */
[----:B------:R-:W-:-:S13]  /*0dd0*/  ISETP.NE.AND.EX P0, PT, RZ, UR5, PT, P0 ;  /* 0x00000005ff007c0c */ /* 0x000fda000bf05300 */
[----:B------:R-:W-:Y:S05]  /*0de0*/  @!P0 BRA `(.L_x_10) ;  /* 0x00000000001c8947 */ /* 0x000fea0003800000 */
[----:B0-----:R-:W0:Y:S02]  /*0df0*/  LDC.64 R4, c[0x0][0x5a0] ;  /* 0x00016800ff047b82 */ /* 0x001e240000000a00 */
[----:B0-----:R-:W2:Y:S02]  /*0e00*/  LDG.E.64 R4, desc[UR36][R4.64] ;  /* 0x0000002404047981 */ /* 0x001ea4000c1e1b00 */
[----:B--2---:R-:W-:-:S04]  /*0e10*/  ISETP.NE.U32.AND P0, PT, R4, RZ, PT ;  /* 0x000000ff0400720c */ /* 0x004fc80003f05070 */
[----:B------:R-:W-:-:S13]  /*0e20*/  ISETP.NE.AND.EX P0, PT, R5, RZ, PT, P0 ;  /* 0x000000ff0500720c */ /* 0x000fda0003f05300 */
[----:B------:R-:W-:Y:S05]  /*0e30*/  @!P0 BRA `(.L_x_10) ;  /* 0x0000000000088947 */ /* 0x000fea0003800000 */
[----:B-1----:R0:W5:Y:S01]  /*0e40*/  LD.E R155, desc[UR36][R4.64] ;  /* 0x00000024049b7980 */ /* 0x002162000c101900 */
[----:B------:R-:W-:Y:S05]  /*0e50*/  BRA `(.L_x_11) ;  /* 0x0000000000247947 */ /* 0x000fea0003800000 */
.L_x_10:
[----:B------:R-:W-:Y:S02]  /*0e60*/  ULDC.64 UR4, c[0x0][0x590] ;  /* 0x0001640000047ab9 */ /* 0x000fe40000000a00 */
[----:B------:R-:W-:-:S04]  /*0e70*/  ISETP.NE.U32.AND P0, PT, RZ, UR4, PT ;  /* 0x00000004ff007c0c */ /* 0x000fc8000bf05070 */
[----:B------:R-:W-:-:S13]  /*0e80*/  ISETP.NE.AND.EX P0, PT, RZ, UR5, PT, P0 ;  /* 0x00000005ff007c0c */ /* 0x000fda000bf05300 */
[----:B------:R-:W-:Y:S05]  /*0e90*/  @!P0 BRA `(.L_x_12) ;  /* 0x00000000000c8947 */ /* 0x000fea0003800000 */
[----:B0-----:R-:W1:Y:S02]  /*0ea0*/  LDC.64 R4, c[0x0][0x590] ;  /* 0x00016400ff047b82 */ /* 0x001e640000000a00 */
[----:B-1----:R1:W5:Y:S01]  /*0eb0*/  LDG.E R155, desc[UR36][R4.64] ;  /* 0x00000024049b7981 */ /* 0x002362000c1e1900 */
[----:B------:R-:W-:Y:S05]  /*0ec0*/  BRA `(.L_x_11) ;  /* 0x0000000000087947 */ /* 0x000fea0003800000 */
.L_x_12:
[----:B------:R-:W-:Y:S02]  /*0ed0*/  ULDC UR4, c[0x0][0x584] ;  /* 0x0001610000047ab9 */ /* 0x000fe40000000800 */
[----:B-1----:R-:W-:-:S07]  /*0ee0*/  IMAD.U32 R155, RZ, RZ, UR4 ;  /* 0x00000004ff9b7e24 */ /* 0x002fce000f8e00ff */
.L_x_11:
[----:B------:R-:W-:-:S13]  /*0ef0*/  LOP3.LUT P0, RZ, R0, 0xff, RZ, 0xc0, !PT ;  /* 0x000000ff00ff7812 */ /* 0x000fda000780c0ff */
[----:B------:R-:W-:Y:S05]  /*0f00*/  @!P0 EXIT ;  /* 0x000000000000894d */ /* 0x000fea0003800000 */
[----:B------:R-:W-:Y:S01]  /*0f10*/  ULDC UR4, c[0x0][0x28c] ;  /* 0x0000a30000047ab9 */ /* 0x000fe20000000800 */
[----:B------:R-:W-:Y:S01]  /*0f20*/  LOP3.LUT R160, R19, 0x1, RZ, 0xfc, !PT ;  /* 0x0000000113a07812 */ /* 0x000fe200078efcff */
[----:B------:R-:W-:Y:S01]  /*0f30*/  UIADD3 UR4, UR4, 0x7f, URZ ;  /* 0x0000007f04047890 */ /* 0x000fe2000fffe03f */
[----:B------:R-:W-:Y:S01]  /*0f40*/  UMOV UR38, URZ ;  /* 0x0000003f00267c82 */ /* 0x000fe20008000000 */
[----:B------:R-:W-:Y:S02]  /*0f50*/  UMOV UR39, URZ ;  /* 0x0000003f00277c82 */ /* 0x000fe40008000000 */
[----:B------:R-:W-:-:S04]  /*0f60*/  USHF.R.S32.HI UR5, URZ, 0x1f, UR4 ;  /* 0x0000001f3f057899 */ /* 0x000fc80008011404 */
[----:B------:R-:W-:-:S04]  /*0f70*/  ULEA.HI UR5, UR5, UR4, URZ, 0x7 ;  /* 0x0000000405057291 */ /* 0x000fc8000f8f383f */
[----:B------:R-:W-:-:S12]  /*0f80*/  USHF.R.S32.HI UR40, URZ, 0x7, UR5 ;  /* 0x000000073f287899 */ /* 0x000fd80008011405 */
.L_x_286:
[----:B------:R-:W-:Y:S01]  /*0f90*/  LOP3.LUT R0, R18, 0x80, RZ, 0xc0, !PT ;  /* 0x0000008012007812 */ /* 0x000fe200078ec0ff */
[----:B--2---:R-:W2:Y:S01]  /*0fa0*/  S2UR UR7, SR_CgaCtaId ;  /* 0x00000000000779c3 */ /* 0x004ea20000008800 */
[----:B------:R-:W-:Y:S02]  /*0fb0*/  UMOV UR6, 0x400 ;  /* 0x0000040000067882 */ /* 0x000fe40000000000 */
[----:B------:R-:W-:-:S06]  /*0fc0*/  SHF.R.U32.HI R0, RZ, 0x7, R0 ;  /* 0x00000007ff007819 */ /* 0x000fcc0000011600 */
[----:B---3--:R-:W3:Y:S01]  /*0fd0*/  SHFL.IDX PT, R0, R0, RZ, 0x1f ;  /* 0x00001fff00007589 */ /* 0x008ee200000e0000 */
[----:B--2---:R-:W-:Y:S01]  /*0fe0*/  ULEA UR42, UR7, UR6, 0x18 ;  /* 0x00000006072a7291 */ /* 0x004fe2000f8ec03f */
[----:B---3--:R-:W-:-:S13]  /*0ff0*/  R2UR UR4, R0 ;  /* 0x00000000000472ca */ /* 0x008fda00000e0000 */
[----:B------:R-:W-:-:S04]  /*1000*/  ULEA.HI UR5, UR4, UR4, URZ, 0x1 ;  /* 0x0000000404057291 */ /* 0x000fc8000f8f083f */
[----:B------:R-:W-:-:S04]  /*1010*/  ULOP3.LUT UR5, UR5, 0x7fffe, URZ, 0xc0, !UPT ;  /* 0x0007fffe05057892 */ /* 0x000fc8000f8ec03f */
[----:B------:R-:W-:-:S03]  /*1020*/  UIADD3 UR5, UR4, -UR5, URZ ;  /* 0x8000000504057290 */ /* 0x000fc6000fffe03f */
[----:B------:R-:W-:Y:S01]  /*1030*/  ULDC UR4, c[0x0][0x28c] ;  /* 0x0000a30000047ab9 */ /* 0x000fe20000000800 */
[----:B------:R-:W-:Y:S01]  /*1040*/  ULEA UR5, UR5, UR42, 0xd ;  /* 0x0000002a05057291 */ /* 0x000fe2000f8e683f */
[----:B------:R-:W-:-:S03]  /*1050*/  ISETP.LT.AND P0, PT, RZ, UR4, PT ;  /* 0x00000004ff007c0c */ /* 0x000fc6000bf01270 */
[----:B------:R-:W-:-:S04]  /*1060*/  UIADD3 UR5, UR5, 0x180, URZ ;  /* 0x0000018005057890 */ /* 0x000fc8000fffe03f */
[----:B------:R-:W-:-:S04]  /*1070*/  USHF.R.U32.HI UR5, URZ, 0x4, UR5 ;  /* 0x000000043f057899 */ /* 0x000fc80008011605 */
[----:B------:R-:W-:Y:S02]  /*1080*/  ULOP3.LUT UR41, UR5, 0x3fff, URZ, 0xc0, !UPT ;  /* 0x00003fff05297892 */ /* 0x000fe4000f8ec03f */
[----:B-1--4-:R-:W-:Y:S10]  /*1090*/  @P0 BRA `(.L_x_13) ;  /* 0x0000000000400947 */ /* 0x012ff40003800000 */
[----:B------:R-:W-:Y:S01]  /*10a0*/  MOV R0, 0x0 ;  /* 0x0000000000007802 */ /* 0x000fe20000000f00 */
[----:B------:R-:W-:Y:S01]  /*10b0*/  ULDC.64 UR4, c[0x4][0x68] ;  /* 0x01001a0000047ab9 */ /* 0x000fe20000000a00 */
[----:B------:R-:W-:Y:S01]  /*10c0*/  ULDC.64 UR6, c[0x4][0x8] ;  /* 0x0100020000067ab9 */ /* 0x000fe20000000a00 */
[----:B01----:R-:W-:Y:S01]  /*10d0*/  IMAD.U32 R4, RZ, RZ, UR4 ;  /* 0x00000004ff047e24 */ /* 0x003fe2000f8e00ff */
[----:B------:R0:W1:Y:S01]  /*10e0*/  LDC.64 R14, c[0x4][R0] ;  /* 0x01000000000e7b82 */ /* 0x0000620000000a00 */
[----:B------:R-:W-:Y:S01]  /*10f0*/  IMAD.U32 R5, RZ, RZ, UR5 ;  /* 0x00000005ff057e24 */ /* 0x000fe2000f8e00ff */
[----:B------:R-:W-:Y:S01]  /*1100*/  ULDC.64 UR4, c[0x4][0x70] ;  /* 0x01001c0000047ab9 */ /* 0x000fe20000000a00 */
[----:B------:R-:W-:Y:S02]  /*1110*/  IMAD.U32 R10, RZ, RZ, UR6 ;  /* 0x00000006ff0a7e24 */ /* 0x000fe4000f8e00ff */
[----:B------:R-:W-:Y:S02]  /*1120*/  IMAD.U32 R6, RZ, RZ, UR4 ;  /* 0x00000004ff067e24 */ /* 0x000fe4000f8e00ff */
[----:B------:R-:W-:-:S02]  /*1130*/  IMAD.U32 R7, RZ, RZ, UR5 ;  /* 0x00000005ff077e24 */ /* 0x000fc4000f8e00ff */
[----:B------:R-:W-:Y:S02]  /*1140*/  IMAD.U32 R11, RZ, RZ, UR7 ;  /* 0x00000007ff0b7e24 */ /* 0x000fe4000f8e00ff */
[----:B------:R-:W-:Y:S02]  /*1150*/  IMAD.MOV.U32 R8, RZ, RZ, 0x1e1 ;  /* 0x000001e1ff087424 */ /* 0x000fe400078e00ff */
[----:B------:R-:W-:Y:S02]  /*1160*/  IMAD.MOV.U32 R12, RZ, RZ, 0x1 ;  /* 0x00000001ff0c7424 */ /* 0x000fe400078e00ff */
[----:B0-----:R-:W-:-:S07]  /*1170*/  IMAD.MOV.U32 R13, RZ, RZ, RZ ;  /* 0x000000ffff0d7224 */ /* 0x001fce00078e00ff */
[----:B------:R-:W-:-:S07]  /*1180*/  LEPC R20, `(.L_x_13) ;  /* 0x000000001014794e */ /* 0x000fce0000000000 */
[----:B-1---5:R-:W-:Y:S05]  /*1190*/  CALL.ABS.NOINC R14 ;  /* 0x000000000e007343 */ /* 0x022fea0003c00000 */
.L_x_13:
[----:B------:R-:W-:-:S13]  /*11a0*/  ISETP.NE.AND P0, PT, R160, 0x3, PT ;  /* 0x00000003a000780c */ /* 0x000fda0003f05270 */
[----:B------:R-:W-:Y:S05]  /*11b0*/  @!P0 BRA `(.L_x_14) ;  /* 0x0000000000048947 */ /* 0x000fea0003800000 */
[----:B------:R-:W-:Y:S01]  /*11c0*/  BPT.TRAP 0x1 ;  /* 0x000000040000795c */ /* 0x000fe20000300000 */
.L_x_14:
[----:B------:R-:W-:Y:S02]  /*11d0*/  IMAD.U32 R3, RZ, RZ, UR39 ;  /* 0x00000027ff037e24 */ /* 0x000fe4000f8e00ff */
[----:B------:R-:W-:-:S03]  /*11e0*/  IMAD.U32 R0, RZ, RZ, UR38 ;  /* 0x00000026ff007e24 */ /* 0x000fc6000f8e00ff */
[----:B------:R-:W-:Y:S02]  /*11f0*/  LEA R3, R3, UR42, 0x3 ;  /* 0x0000002a03037c11 */ /* 0x000fe4000f8e18ff */
[----:B------:R-:W-:-:S04]  /*1200*/  SHF.L.U32 R0, R0, 0x1f, RZ ;  /* 0x0000001f00007819 */ /* 0x000fc800000006ff */
[----:B------:R2:W3:Y:S01]  /*1210*/  SYNCS.PHASECHK.TRANS64.TRYWAIT P1, [R3+URZ], R0 ;  /* 0x00000000030075a7 */ /* 0x0004e2000802017f */
[----:B------:R-:W-:Y:S05]  /*1220*/  @!P0 BRA `(.L_x_15) ;  /* 0x0000000000048947 */ /* 0x000fea0003800000 */
[----:B------:R-:W-:Y:S01]  /*1230*/  BPT.TRAP 0x1 ;  /* 0x000000040000795c */ /* 0x000fe20000300000 */
.L_x_15:
[----:B---3--:R-:W-:Y:S05]  /*1240*/  @P1 BRA `(.L_x_16) ;  /* 0x0000000000081947 */ /* 0x008fea0003800000 */
[----:B------:R-:W3:Y:S02]  /*1250*/  SYNCS.PHASECHK.TRANS64.TRYWAIT P1, [R3+URZ], R0 ;  /* 0x00000000030075a7 */ /* 0x000ee4000802017f */
[----:B---3--:R-:W-:Y:S05]  /*1260*/  @!P1 BRA `(.L_x_17) ;  /* 0x0000009800e89947 */ /* 0x008fea0003800000 */
.L_x_16:
[----:B------:R-:W-:-:S04]  /*1270*/  UISETP.LT.AND UP0, UPT, UR40, 0x1, UPT ;  /* 0x000000012800788c */ /* 0x000fc8000bf01270 */
[----:B------:R-:W-:-:S04]  /*1280*/  USEL UR4, UR40, 0x1, UP0 ;  /* 0x0000000128047887 */ /* 0x000fc80008000000 */
[----:B------:R-:W-:-:S06]  /*1290*/  UIADD3 UR4, UR40, -UR4, URZ ;  /* 0x8000000428047290 */ /* 0x000fcc000fffe03f */
[----:B--23--:R-:W-:Y:S01]  /*12a0*/  IMAD.U32 R0, RZ, RZ, UR4 ;  /* 0x00000004ff007e24 */ /* 0x00cfe2000f8e00ff */
[----:B------:R-:W-:Y:S05]  /*12b0*/  WARPSYNC.ALL ;  /* 0x0000000000007948 */ /* 0x000fea0003800000 */
[----:B------:R-:W-:Y:S01]  /*12c0*/  ISETP.GE.AND P1, PT, R0, 0x1, PT ;  /* 0x000000010000780c */ /* 0x000fe20003f26270 */
[----:B------:R-:W-:Y:S01]  /*12d0*/  UIADD3 UR4, UR42, 0x70180, URZ ;  /* 0x000701802a047890 */ /* 0x000fe2000fffe03f */
[----:B------:R-:W-:Y:S01]  /*12e0*/  WARPGROUP.ARRIVE ;  /* 0x00000000000079c5 */ /* 0x000fe20000000000 */
[----:B------:R-:W-:Y:S01]  /*12f0*/  UMOV UR9, 0x40000040 ;  /* 0x4000004000097882 */ /* 0x000fe20000000000 */
[----:B------:R-:W-:Y:S01]  /*1300*/  UMOV UR11, 0x40000040 ;  /* 0x40000040000b7882 */ /* 0x000fe20000000000 */
[----:B------:R-:W-:Y:S01]  /*1310*/  USHF.R.U32.HI UR4, URZ, 0x4, UR4 ;  /* 0x000000043f047899 */ /* 0x000fe20008011604 */
[----:B------:R-:W-:Y:S01]  /*1320*/  UMOV UR13, 0x40000040 ;  /* 0x40000040000d7882 */ /* 0x000fe20000000000 */
[----:B------:R-:W-:-:S02]  /*1330*/  UMOV UR15, 0x40000040 ;  /* 0x40000040000f7882 */ /* 0x000fc40000000000 */
[----:B------:R-:W-:Y:S02]  /*1340*/  ULOP3.LUT UR5, UR4, 0x3fff, URZ, 0xc0, !UPT ;  /* 0x00003fff04057892 */ /* 0x000fe4000f8ec03f */
[----:B------:R-:W-:Y:S02]  /*1350*/  ULOP3.LUT UR4, UR41, 0x10000, URZ, 0xfc, !UPT ;  /* 0x0001000029047892 */ /* 0x000fe4000f8efc3f */
[----:B------:R-:W-:Y:S02]  /*1360*/  ULOP3.LUT UR5, UR5, 0x10000, URZ, 0xfc, !UPT ;  /* 0x0001000005057892 */ /* 0x000fe4000f8efc3f */
[----:B------:R-:W-:Y:S02]  /*1370*/  ULEA UR8, UR39, UR4, 0xc ;  /* 0x0000000427087291 */ /* 0x000fe4000f8e603f */
[----:B------:R-:W-:Y:S02]  /*1380*/  ULEA UR6, UR39, UR5, 0xd ;  /* 0x0000000527067291 */ /* 0x000fe4000f8e683f */
[----:B------:R-:W-:-:S02]  /*1390*/  UIADD3 UR12, UR8, 0x2, URZ ;  /* 0x00000002080c7890 */ /* 0x000fc4000fffe03f */
[----:B------:R-:W-:-:S03]  /*13a0*/  UIADD3 UR14, UR6, 0x2, URZ ;  /* 0x00000002060e7890 */ /* 0x000fc6000fffe03f */
[----:B------:R-:W-:Y:S02]  /*13b0*/  UMOV UR10, UR6 ;  /* 0x00000006000a7c82 */ /* 0x000fe40008000000 */
[----:B------:R-:W-:Y:S01]  /*13c0*/  HGMMA.64x256x8.F32.TF32 R24, gdesc[UR8], RZ, !UPT, gsb0 ;  /* 0x07e00000081879f0 */ /* 0x000fe2000c0028ff */
[----:B------:R-:W-:Y:S01]  /*13d0*/  UIADD3 UR10, UR6, 0x1806, URZ ;  /* 0x00001806060a7890 */ /* 0x000fe2000fffe03f */
[----:B------:R-:W-:Y:S01]  /*13e0*/  UMOV UR9, 0x40000040 ;  /* 0x4000004000097882 */ /* 0x000fe20000000000 */
[----:B------:R-:W-:Y:S01]  /*13f0*/  UMOV UR11, 0x40000040 ;  /* 0x40000040000b7882 */ /* 0x000fe20000000000 */
[----:B------:R-:W-:Y:S02]  /*1400*/  WARPGROUP.DEPBAR.LE gsb0, 0x0 ;  /* 0x00008000000079c5 */ /* 0x000fe40000010000 */
[----:B------:R-:W-:-:S15]  /*1410*/  WARPGROUP.ARRIVE ;  /* 0x00000000000079c5 */ /* 0x000fde0000000000 */
[----:B------:R-:W-:-:S07]  /*1420*/  NOP ;  /* 0x0000000000007918 */ /* 0x000fce0000000000 */
[----:B------:R-:W-:Y:S01]  /*1430*/  HGMMA.64x256x8.F32.TF32 R24, gdesc[UR12], R24, gsb0 ;  /* 0x07e000000c1879f0 */ /* 0x000fe20008002818 */
[----:B------:R-:W-:Y:S02]  /*1440*/  UIADD3 UR12, UR8, 0x4, URZ ;  /* 0x00000004080c7890 */ /* 0x000fe4000fffe03f */
[----:B------:R-:W-:Y:S01]  /*1450*/  UIADD3 UR14, UR6, 0x4, URZ ;  /* 0x00000004060e7890 */ /* 0x000fe2000fffe03f */
[----:B------:R-:W-:Y:S01]  /*1460*/  UMOV UR13, 0x40000040 ;  /* 0x40000040000d7882 */ /* 0x000fe20000000000 */
[----:B------:R-:W-:Y:S01]  /*1470*/  UMOV UR15, 0x40000040 ;  /* 0x40000040000f7882 */ /* 0x000fe20000000000 */
[----:B------:R-:W-:Y:S02]  /*1480*/  WARPGROUP.DEPBAR.LE gsb0, 0x0 ;  /* 0x00008000000079c5 */ /* 0x000fe40000010000 */
[----:B------:R-:W-:-:S15]  /*1490*/  WARPGROUP.ARRIVE ;  /* 0x00000000000079c5 */ /* 0x000fde0000000000 */
[----:B------:R-:W-:-:S05]  /*14a0*/  NOP ;  /* 0x0000000000007918 */ /* 0x000fca0000000000 */
        /* <DEDUP_REMOVED lines=93> */
[----:B------:R-:W-:Y:S01]  /*1a80*/  UIADD3 UR8, UR8, 0xc06, URZ ;  /* 0x00000c0608087890 */ /* 0x000fe2000fffe03f */
[----:B------:R-:W-:Y:S02]  /*1a90*/  WARPGROUP.DEPBAR.LE gsb0, 0x0 ;  /* 0x00008000000079c5 */ /* 0x000fe40000010000 */
[----:B------:R-:W-:-:S15]  /*1aa0*/  WARPGROUP.ARRIVE ;  /* 0x00000000000079c5 */ /* 0x000fde0000000000 */
[----:B------:R-:W-:-:S04]  /*1ab0*/  NOP ;  /* 0x0000000000007918 */ /* 0x000fc80000000000 */
[----:B------:R-:W-:Y:S03]  /*1ac0*/  HGMMA.64x256x8.F32.TF32 R24, gdesc[UR12], R24, gsb0 ;  /* 0x07e000000c1879f0 */ /* 0x000fe60008002818 */
[----:B------:R-:W-:Y:S02]  /*1ad0*/  WARPGROUP.DEPBAR.LE gsb0, 0x0 ;  /* 0x00008000000079c5 */ /* 0x000fe40000010000 */
[----:B------:R-:W-:-:S15]  /*1ae0*/  WARPGROUP.ARRIVE ;  /* 0x00000000000079c5 */ /* 0x000fde0000000000 */
[----:B------:R-:W-:-:S08]  /*1af0*/  NOP ;  /* 0x0000000000007918 */ /* 0x000fd00000000000 */
[----:B------:R-:W-:Y:S03]  /*1b00*/  HGMMA.64x256x8.F32.TF32 R24, gdesc[UR8], R24, gsb0 ;  /* 0x07e00000081879f0 */ /* 0x000fe60008002818 */
[----:B------:R-:W-:Y:S02]  /*1b10*/  WARPGROUP.DEPBAR.LE gsb0, 0x0 ;  /* 0x00008000000079c5 */ /* 0x000fe40000010000 */
[----:B------:R-:W-:Y:S05]  /*1b20*/  @!P1 BRA `(.L_x_18) ;  /* 0x0000000800a49947 */ /* 0x000fea0003800000 */
[----:B------:R-:W-:-:S04]  /*1b30*/  UIADD3 UR6, UR39, 0x1, URZ ;  /* 0x0000000127067890 */ /* 0x000fc8000fffe03f */
[----:B------:R-:W-:-:S04]  /*1b40*/  UISETP.NE.AND UP0, UPT, UR6, 0x7, UPT ;  /* 0x000000070600788c */ /* 0x000fc8000bf05270 */
[----:B------:R-:W-:Y:S02]  /*1b50*/  USEL UR7, URZ, 0x1, UP0 ;  /* 0x000000013f077887 */ /* 0x000fe40008000000 */
[----:B------:R-:W-:Y:S02]  /*1b60*/  USEL UR6, UR6, URZ, UP0 ;  /* 0x0000003f06067287 */ /* 0x000fe40008000000 */
[----:B------:R-:W-:-:S06]  /*1b70*/  ULOP3.LUT UR7, UR38, UR7, URZ, 0x3c, !UPT ;  /* 0x0000000726077292 */ /* 0x000fcc000f8e3c3f */
[----:B01----:R-:W-:Y:S01]  /*1b80*/  IMAD.U32 R5, RZ, RZ, UR7 ;  /* 0x00000007ff057e24 */ /* 0x003fe2000f8e00ff */
[----:B------:R-:W-:-:S06]  /*1b90*/  UMOV UR7, UR39 ;  /* 0x0000002700077c82 */ /* 0x000fcc0008000000 */
.L_x_25:
[----:B01----:R-:W-:Y:S05]  /*1ba0*/  @!P0 BRA `(.L_x_19) ;  /* 0x0000000000048947 */ /* 0x003fea0003800000 */
[----:B------:R-:W-:Y:S01]  /*1bb0*/  BPT.TRAP 0x1 ;  /* 0x000000040000795c */ /* 0x000fe20000300000 */
.L_x_19:
[----:B------:R-:W0:Y:S01]  /*1bc0*/  S2UR UR9, SR_CgaCtaId ;  /* 0x00000000000979c3 */ /* 0x000e220000008800 */
[----:B------:R-:W-:Y:S01]  /*1bd0*/  UMOV UR8, 0x400 ;  /* 0x0000040000087882 */ /* 0x000fe20000000000 */
[----:B------:R-:W-:Y:S01]  /*1be0*/  SHF.L.U32 R3, R5, 0x1f, RZ ;  /* 0x0000001f05037819 */ /* 0x000fe200000006ff */
[----:B0-----:R-:W-:-:S04]  /*1bf0*/  ULEA UR8, UR9, UR8, 0x18 ;  /* 0x0000000809087291 */ /* 0x001fc8000f8ec03f */
[----:B------:R-:W-:-:S09]  /*1c00*/  ULEA UR9, UR6, UR8, 0x3 ;  /* 0x0000000806097291 */ /* 0x000fd2000f8e183f */
[----:B------:R0:W1:Y:S01]  /*1c10*/  SYNCS.PHASECHK.TRANS64.TRYWAIT P1, [UR9], R3 ;  /* 0x00000003ff0075a7 */ /* 0x0000620008020149 */
[----:B------:R-:W-:Y:S05]  /*1c20*/  @!P0 BRA `(.L_x_20) ;  /* 0x0000000000048947 */ /* 0x000fea0003800000 */
[----:B------:R-:W-:Y:S01]  /*1c30*/  BPT.TRAP 0x1 ;  /* 0x000000040000795c */ /* 0x000fe20000300000 */
.L_x_20:
[----:B-1----:R-:W-:Y:S05]  /*1c40*/  @P1 BRA `(.L_x_21) ;  /* 0x0000000000081947 */ /* 0x002fea0003800000 */
[----:B------:R-:W1:Y:S02]  /*1c50*/  SYNCS.PHASECHK.TRANS64.TRYWAIT P1, [UR9], R3 ;  /* 0x00000003ff0075a7 */ /* 0x000e640008020149 */
[----:B-1----:R-:W-:Y:S05]  /*1c60*/  @!P1 BRA `(.L_x_22) ;  /* 0x00000090007c9947 */ /* 0x002fea0003800000 */
.L_x_21:
[----:B------:R-:W-:Y:S01]  /*1c70*/  ULEA UR12, UR6, UR5, 0xd ;  /* 0x00000005060c7291 */ /* 0x000fe2000f8e683f */
[----:B------:R-:W-:Y:S01]  /*1c80*/  WARPGROUP.ARRIVE ;  /* 0x00000000000079c5 */ /* 0x000fe20000000000 */
[----:B------:R-:W-:Y:S01]  /*1c90*/  ULEA UR10, UR6, UR4, 0xc ;  /* 0x00000004060a7291 */ /* 0x000fe2000f8e603f */
[----:B------:R-:W-:Y:S01]  /*1ca0*/  UMOV UR19, 0x40000040 ;  /* 0x4000004000137882 */ /* 0x000fe20000000000 */
[----:B------:R-:W-:Y:S01]  /*1cb0*/  UMOV UR17, 0x40000040 ;  /* 0x4000004000117882 */ /* 0x000fe20000000000 */
[----:B------:R-:W-:Y:S02]  /*1cc0*/  UIADD3 UR14, UR12, 0x1806, URZ ;  /* 0x000018060c0e7890 */ /* 0x000fe4000fffe03f */
[----:B------:R-:W-:Y:S02]  /*1cd0*/  UMOV UR18, UR12 ;  /* 0x0000000c00127c82 */ /* 0x000fe40008000000 */
[----:B------:R-:W-:Y:S01]  /*1ce0*/  UMOV UR16, UR10 ;  /* 0x0000000a00107c82 */ /* 0x000fe20008000000 */
[----:B------:R-:W-:Y:S01]  /*1cf0*/  UMOV UR15, 0x40000040 ;  /* 0x40000040000f7882 */ /* 0x000fe20000000000 */
[----:B------:R-:W-:Y:S01]  /*1d00*/  HGMMA.64x256x8.F32.TF32 R24, gdesc[UR16], R24, gsb0 ;  /* 0x07e00000101879f0 */ /* 0x000fe20008002818 */
[----:B------:R-:W-:-:S02]  /*1d10*/  UIADD3 UR18, UR12, 0x2, URZ ;  /* 0x000000020c127890 */ /* 0x000fc4000fffe03f */
[----:B------:R-:W-:Y:S01]  /*1d20*/  UIADD3 UR16, UR10, 0x2, URZ ;  /* 0x000000020a107890 */ /* 0x000fe2000fffe03f */
[----:B------:R-:W-:Y:S01]  /*1d30*/  UMOV UR19, 0x40000040 ;  /* 0x4000004000137882 */ /* 0x000fe20000000000 */
[----:B------:R-:W-:Y:S01]  /*1d40*/  UMOV UR17, 0x40000040 ;  /* 0x4000004000117882 */ /* 0x000fe20000000000 */
[----:B------:R-:W-:Y:S01]  /*1d50*/  UMOV UR13, 0x40000040 ;  /* 0x40000040000d7882 */ /* 0x000fe20000000000 */
[----:B------:R-:W-:Y:S02]  /*1d60*/  WARPGROUP.DEPBAR.LE gsb0, 0x0 ;  /* 0x00008000000079c5 */ /* 0x000fe40000010000 */
[----:B------:R-:W-:-:S15]  /*1d70*/  WARPGROUP.ARRIVE ;  /* 0x00000000000079c5 */ /* 0x000fde0000000000 */
[----:B------:R-:W-:-:S04]  /*1d80*/  NOP ;  /* 0x0000000000007918 */ /* 0x000fc80000000000 */
        /* <DEDUP_REMOVED lines=112> */
[----:B------:R-:W-:Y:S01]  /*2490*/  BPT.TRAP 0x1 ;  /* 0x000000040000795c */ /* 0x000fe20000300000 */
.L_x_23:
[----:B------:R-:W-:Y:S01]  /*24a0*/  ULEA UR8, UR7, UR8, 0x3 ;  /* 0x0000000807087291 */ /* 0x000fe2000f8e183f */
[----:B------:R-:W-:-:S03]  /*24b0*/  ISETP.GT.U32.AND P1, PT, R19, 0x1, PT ;  /* 0x000000011300780c */ /* 0x000fc60003f24070 */
[----:B------:R-:W-:-:S04]  /*24c0*/  UIADD3 UR8, UR8, 0x38, URZ ;  /* 0x0000003808087890 */ /* 0x000fc8000fffe03f */
[----:B------:R-:W-:-:S09]  /*24d0*/  UPRMT UR8, URZ, 0x654, UR8 ;  /* 0x000006543f087896 */ /* 0x000fd20008000008 */
[----:B------:R-:W-:Y:S01]  /*24e0*/  SYNCS.ARRIVE.TRANS64.RED.A1T0 RZ, [UR8], RZ ;  /* 0x000000ffffff79a7 */ /* 0x000fe20008100408 */
[----:B------:R-:W-:Y:S05]  /*24f0*/  @P1 BRA `(.L_x_24) ;  /* 0x0000000000041947 */ /* 0x000fea0003800000 */
[----:B------:R-:W-:Y:S01]  /*2500*/  BPT.TRAP 0x1 ;  /* 0x000000040000795c */ /* 0x000fe20000300000 */
.L_x_24:
[----:B------:R-:W-:Y:S01]  /*2510*/  UIADD3 UR6, UR6, 0x1, URZ ;  /* 0x0000000106067890 */ /* 0x000fe2000fffe03f */
[C---:B------:R-:W-:Y:S01]  /*2520*/  ISETP.GT.AND P1, PT, R0.reuse, 0x1, PT ;  /* 0x000000010000780c */ /* 0x040fe20003f24270 */
[----:B------:R-:W-:Y:S01]  /*2530*/  UIADD3 UR7, UR7, 0x1, URZ ;  /* 0x0000000107077890 */ /* 0x000fe2000fffe03f */
[----:B------:R-:W-:Y:S01]  /*2540*/  VIADD R0, R0, 0xffffffff ;  /* 0xffffffff00007836 */ /* 0x000fe20000000000 */
[----:B------:R-:W-:Y:S02]  /*2550*/  UISETP.NE.AND UP0, UPT, UR6, 0x7, UPT ;  /* 0x000000070600788c */ /* 0x000fe4000bf05270 */
[----:B------:R-:W-:Y:S02]  /*2560*/  UISETP.NE.AND UP1, UPT, UR7, 0x7, UPT ;  /* 0x000000070700788c */ /* 0x000fe4000bf25270 */
[----:B------:R-:W-:Y:S02]  /*2570*/  USEL UR8, URZ, 0x1, UP0 ;  /* 0x000000013f087887 */ /* 0x000fe40008000000 */
[----:B------:R-:W-:-:S02]  /*2580*/  USEL UR6, UR6, URZ, UP0 ;  /* 0x0000003f06067287 */ /* 0x000fc40008000000 */
[----:B------:R-:W-:Y:S02]  /*2590*/  USEL UR7, UR7, URZ, UP1 ;  /* 0x0000003f07077287 */ /* 0x000fe40008800000 */
[----:B------:R-:W-:Y:S01]  /*25a0*/  LOP3.LUT R5, R5, UR8, RZ, 0x3c, !PT ;  /* 0x0000000805057c12 */ /* 0x000fe2000f8e3cff */
[----:B------:R-:W-:Y:S09]  /*25b0*/  @P1 BRA `(.L_x_25) ;  /* 0xfffffff400781947 */ /* 0x000ff2000383ffff */
.L_x_18:
[----:B------:R-:W2:Y:S02]  /*25c0*/  LDC R0, c[0x0][0x28c] ;  /* 0x0000a300ff007b82 */ /* 0x000ea40000000800 */
[----:B--2---:R-:W-:-:S13]  /*25d0*/  ISETP.GE.AND P1, PT, R0, 0x1, PT ;  /* 0x000000010000780c */ /* 0x004fda0003f26270 */
[----:B------:R-:W-:Y:S05]  /*25e0*/  @!P1 BRA `(.L_x_26) ;  /* 0x0000000000509947 */ /* 0x000fea0003800000 */
[----:B------:R-:W-:Y:S05]  /*25f0*/  @!P0 BRA `(.L_x_27) ;  /* 0x0000000000048947 */ /* 0x000fea0003800000 */
[----:B------:R-:W-:Y:S01]  /*2600*/  BPT.TRAP 0x1 ;  /* 0x000000040000795c */ /* 0x000fe20000300000 */
.L_x_27:
[----:B------:R-:W-:Y:S01]  /*2610*/  UISETP.LT.AND UP0, UPT, UR40, 0x1, UPT ;  /* 0x000000012800788c */ /* 0x000fe2000bf01270 */
[----:B------:R-:W2:Y:S01]  /*2620*/  S2UR UR7, SR_CgaCtaId ;  /* 0x00000000000779c3 */ /* 0x000ea20000008800 */
[----:B------:R-:W-:Y:S02]  /*2630*/  ISETP.GT.U32.AND P0, PT, R19, 0x1, PT ;  /* 0x000000011300780c */ /* 0x000fe40003f04070 */
[----:B------:R-:W-:-:S04]  /*2640*/  USEL UR6, UR40, 0x1, UP0 ;  /* 0x0000000128067887 */ /* 0x000fc80008000000 */
[----:B------:R-:W-:-:S04]  /*2650*/  UIADD3 UR6, UR39, UR40, -UR6 ;  /* 0x0000002827067290 */ /* 0x000fc8000fffe806 */
[----:B------:R-:W-:-:S04]  /*2660*/  UIMAD.WIDE.U32 UR4, UR6, 0x24924925, URZ ;  /* 0x24924925060478a5 */ /* 0x000fc8000f8e003f */
[----:B------:R-:W-:-:S04]  /*2670*/  UIADD3 UR4, UR6, -UR5, URZ ;  /* 0x8000000506047290 */ /* 0x000fc8000fffe03f */
[----:B------:R-:W-:-:S03]  /*2680*/  ULEA.HI UR4, UR4, UR5, URZ, 0x1f ;  /* 0x0000000504047291 */ /* 0x000fc6000f8ff83f */
[----:B------:R-:W-:Y:S01]  /*2690*/  UMOV UR5, 0x400 ;  /* 0x0000040000057882 */ /* 0x000fe20000000000 */
[----:B------:R-:W-:Y:S02]  /*26a0*/  USHF.R.U32.HI UR4, URZ, 0x2, UR4 ;  /* 0x000000023f047899 */ /* 0x000fe40008011604 */
[----:B--2---:R-:W-:Y:S02]  /*26b0*/  ULEA UR5, UR7, UR5, 0x18 ;  /* 0x0000000507057291 */ /* 0x004fe4000f8ec03f */
[----:B------:R-:W-:-:S04]  /*26c0*/  UIMAD UR4, UR4, -0x7, UR6 ;  /* 0xfffffff9040478a4 */ /* 0x000fc8000f8e0206 */
[----:B------:R-:W-:-:S04]  /*26d0*/  ULEA UR4, UR4, UR5, 0x3 ;  /* 0x0000000504047291 */ /* 0x000fc8000f8e183f */
[----:B------:R-:W-:-:S04]  /*26e0*/  UIADD3 UR4, UR4, 0x38, URZ ;  /* 0x0000003804047890 */ /* 0x000fc8000fffe03f */
[----:B------:R-:W-:-:S09]  /*26f0*/  UPRMT UR4, URZ, 0x654, UR4 ;  /* 0x000006543f047896 */ /* 0x000fd20008000004 */
[----:B------:R-:W-:Y:S01]  /*2700*/  SYNCS.ARRIVE.TRANS64.RED.A1T0 RZ, [UR4], RZ ;  /* 0x000000ffffff79a7 */ /* 0x000fe20008100404 */
[----:B------:R-:W-:Y:S05]  /*2710*/  @P0 BRA `(.L_x_26) ;  /* 0x0000000000040947 */ /* 0x000fea0003800000 */
[----:B------:R-:W-:Y:S01]  /*2720*/  BPT.TRAP 0x1 ;  /* 0x000000040000795c */ /* 0x000fe20000300000 */
.L_x_26:
[----:B------:R-:W2:Y:S01]  /*2730*/  LDC R7, c[0x0][0x288] ;  /* 0x0000a200ff077b82 */ /* 0x000ea20000000800 */
[----:B01----:R-:W-:Y:S01]  /*2740*/  LOP3.LUT R4, R18, 0x60, RZ, 0xc0, !PT ;  /* 0x0000006012047812 */ /* 0x003fe200078ec0ff */
[----:B------:R-:W-:Y:S01]  /*2750*/  UIADD3 UR39, UR40, UR39, URZ ;  /* 0x0000002728277290 */ /* 0x000fe2000fffe03f */
[----:B------:R-:W-:Y:S01]  /*2760*/  LOP3.LUT R0, R22, 0x1, RZ, 0xc0, !PT ;  /* 0x0000000116007812 */ /* 0x000fe200078ec0ff */
[----:B------:R-:W-:Y:S01]  /*2770*/  ULDC UR7, c[0x0][0x284] ;  /* 0x0000a10000077ab9 */ /* 0x000fe20000000800 */
[----:B------:R-:W-:Y:S01]  /*2780*/  SHF.R.U32.HI R3, RZ, 0x2, R18 ;  /* 0x00000002ff037819 */ /* 0x000fe20000011612 */
[----:B------:R-:W-:Y:S01]  /*2790*/  UISETP.GT.U32.AND UP0, UPT, UR39, 0x6, UPT ;  /* 0x000000062700788c */ /* 0x000fe2000bf04070 */
[----:B------:R-:W-:Y:S01]  /*27a0*/  SHF.R.U32.HI R10, RZ, 0x1, R4 ;  /* 0x00000001ff0a7819 */ /* 0x000fe20000011604 */
[----:B------:R-:W-:Y:S01]  /*27b0*/  IMAD.SHL.U32 R4, R0, 0x40, RZ ;  /* 0x0000004000047824 */ /* 0x000fe200078e00ff */
[----:B------:R-:W-:Y:S01]  /*27c0*/  LOP3.LUT R3, R3, 0x7, RZ, 0xc0, !PT ;  /* 0x0000000703037812 */ /* 0x000fe200078ec0ff */
[----:B------:R-:W-:Y:S01]  /*27d0*/  UIMAD.WIDE.U32 UR4, UR39, 0x24924925, URZ ;  /* 0x24924925270478a5 */ /* 0x000fe2000f8e003f */
[----:B------:R-:W-:Y:S01]  /*27e0*/  SHF.R.S32.HI R21, RZ, 0x1f, R23 ;  /* 0x0000001fff157819 */ /* 0x000fe20000011417 */
[----:B------:R-:W-:Y:S01]  /*27f0*/  UISETP.LT.U32.AND UP0, UPT, UR40, 0x7, UP0 ;  /* 0x000000072800788c */ /* 0x000fe20008701070 */
[--C-:B------:R-:W-:Y:S01]  /*2800*/  IADD3 R5, RZ, -R10, -R3.reuse ;  /* 0x8000000aff057210 */ /* 0x100fe20007ffe803 */
[----:B------:R-:W-:Y:S01]  /*2810*/  UIADD3 UR4, UR39, -UR5, URZ ;  /* 0x8000000527047290 */ /* 0x000fe2000fffe03f */
[----:B------:R-:W-:Y:S01]  /*2820*/  LOP3.LUT R3, R4, 0x40, R3, 0xe2, !PT ;  /* 0x0000004004037812 */ /* 0x000fe200078ee203 */
[----:B------:R-:W-:Y:S01]  /*2830*/  IMAD.SHL.U32 R4, R18, 0x2, RZ ;  /* 0x0000000212047824 */ /* 0x000fe200078e00ff */
[----:B------:R-:W-:Y:S01]  /*2840*/  UISETP.GE.U32.AND UP1, UPT, UR40, 0x7, UPT ;  /* 0x000000072800788c */ /* 0x000fe2000bf26070 */
[----:B------:R-:W-:Y:S01]  /*2850*/  IMAD R11, R0, -0x40, R5 ;  /* 0xffffffc0000b7824 */ /* 0x000fe200078e0205 */
[----:B------:R-:W-:Y:S01]  /*2860*/  LOP3.LUT R0, R18, 0x3, RZ, 0xc0, !PT ;  /* 0x0000000312007812 */ /* 0x000fe200078ec0ff */
[----:B------:R-:W-:Y:S01]  /*2870*/  ULDC.64 UR8, c[0x0][0x5d0] ;  /* 0x0001740000087ab9 */ /* 0x000fe20000000a00 */
[----:B------:R-:W-:Y:S01]  /*2880*/  LOP3.LUT R9, R4, 0x6, RZ, 0xc0, !PT ;  /* 0x0000000604097812 */ /* 0x000fe200078ec0ff */
[----:B------:R-:W-:Y:S01]  /*2890*/  USEL UR6, URZ, 0x1, !UP0 ;  /* 0x000000013f067887 */ /* 0x000fe2000c000000 */
[----:B------:R-:W-:Y:S01]  /*28a0*/  IMAD R4, R21, UR8, RZ ;  /* 0x0000000815047c24 */ /* 0x000fe2000f8e02ff */
[----:B------:R-:W-:Y:S01]  /*28b0*/  ULEA.HI UR4, UR4, UR5, URZ, 0x1f ;  /* 0x0000000504047291 */ /* 0x000fe2000f8ff83f */
[----:B------:R-:W-:Y:S01]  /*28c0*/  PRMT R8, R9, 0x6540, R152 ;  /* 0x0000654009087816 */ /* 0x000fe20000000098 */
[----:B------:R-:W-:Y:S01]  /*28d0*/  IMAD.SHL.U32 R152, R152, 0x100, RZ ;  /* 0x0000010098987824 */ /* 0x000fe200078e00ff */
[----:B------:R-:W-:Y:S01]  /*28e0*/  ULOP3.LUT UR38, UR38, UR6, URZ, 0x3c, !UPT ;  /* 0x0000000626267292 */ /* 0x000fe2000f8e3c3f */
[----:B--2---:R-:W-:Y:S01]  /*28f0*/  IMAD R13, R0, -0x2, R7 ;  /* 0xfffffffe000d7824 */ /* 0x004fe200078e0207 */
[----:B------:R-:W-:Y:S01]  /*2900*/  SHF.R.S32.HI R9, RZ, 0x1f, R8 ;  /* 0x0000001fff097819 */ /* 0x000fe20000011408 */
[C---:B------:R-:W-:Y:S01]  /*2910*/  IMAD.SHL.U32 R0, R153.reuse, 0x80, RZ ;  /* 0x0000008099007824 */ /* 0x040fe200078e00ff */
[----:B------:R-:W-:Y:S01]  /*2920*/  ISETP.GE.AND P0, PT, R152, R7, PT ;  /* 0x000000079800720c */ /* 0x000fe20003f06270 */
[----:B------:R-:W-:Y:S01]  /*2930*/  USHF.R.U32.HI UR4, URZ, 0x2, UR4 ;  /* 0x000000023f047899 */ /* 0x000fe20008011604 */
[----:B------:R-:W-:-:S02]  /*2940*/  IMAD.WIDE R6, R153, 0x80, RZ ;  /* 0x0000008099067825 */ /* 0x000fc400078e02ff */
[C---:B------:R-:W-:Y:S01]  /*2950*/  ISETP.GE.OR P0, PT, R0.reuse, UR7, P0 ;  /* 0x0000000700007c0c */ /* 0x040fe20008706670 */
[----:B------:R-:W-:Y:S01]  /*2960*/  @UP1 ULOP3.LUT UR38, UR38, 0x1, UR4, 0x78, !UPT ;  /* 0x0000000126261892 */ /* 0x000fe2000f8e7804 */
[C---:B------:R-:W-:Y:S01]  /*2970*/  IMAD R15, R23.reuse, UR9, R4 ;  /* 0x00000009170f7c24 */ /* 0x040fe2000f8e0204 */
[----:B------:R-:W-:Y:S01]  /*2980*/  UIMAD UR39, UR4, -0x7, UR39 ;  /* 0xfffffff9042778a4 */ /* 0x000fe2000f8e0227 */
[----:B------:R-:W-:Y:S01]  /*2990*/  IMAD.WIDE.U32 R4, R23, UR8, R8 ;  /* 0x0000000817047c25 */ /* 0x000fe2000f8e0008 */
[----:B------:R-:W-:Y:S02]  /*29a0*/  IADD3 R0, -R0, UR7, R11 ;  /* 0x0000000700007c10 */ /* 0x000fe4000fffe10b */
[----:B------:R-:W-:Y:S01]  /*29b0*/  LOP3.LUT R167, R6, R3, R10, 0xfe, !PT ;  /* 0x0000000306a77212 */ /* 0x000fe200078efe0a */
[----:B------:R-:W-:Y:S02]  /*29c0*/  IMAD.IADD R5, R5, 0x1, R15 ;  /* 0x0000000105057824 */ /* 0x000fe400078e020f */
[----:B------:R-:W-:-:S02]  /*29d0*/  IMAD.IADD R3, R13, 0x1, -R152 ;  /* 0x000000010d037824 */ /* 0x000fc400078e0a98 */
[----:B------:R-:W-:Y:S01]  /*29e0*/  IMAD.MOV.U32 R153, RZ, RZ, -0x1 ;  /* 0xffffffffff997424 */ /* 0x000fe200078e00ff */
[----:B------:R-:W-:Y:S06]  /*29f0*/  @P0 BRA `(.L_x_28) ;  /* 0x0000006000d00947 */ /* 0x000fec0003800000 */
[----:B------:R-:W0:Y:S01]  /*2a00*/  LDC.64 R10, c[0x0][0x5c8] ;  /* 0x00017200ff0a7b82 */ /* 0x000e220000000a00 */
[----:B-----5:R-:W-:Y:S01]  /*2a10*/  FSETP.NEU.AND P1, PT, R155, RZ, PT ;  /* 0x000000ff9b00720b */ /* 0x020fe20003f2d000 */
[----:B------:R-:W-:Y:S01]  /*2a20*/  BSSY B0, `(.L_x_28) ;  /* 0x0000631000007945 */ /* 0x000fe20003800000 */
[----:B------:R-:W-:-:S04]  /*2a30*/  ISETP.GT.AND P0, PT, R3, RZ, PT ;  /* 0x000000ff0300720c */ /* 0x000fc80003f04270 */
[----:B------:R-:W-:Y:S01]  /*2a40*/  ISETP.GT.AND P4, PT, R0, RZ, P0 ;  /* 0x000000ff0000720c */ /* 0x000fe20000784270 */
[-C--:B0-----:R-:W-:Y:S02]  /*2a50*/  IMAD R12, R7, R10.reuse, RZ ;  /* 0x0000000a070c7224 */ /* 0x081fe400078e02ff */
[----:B------:R-:W-:-:S04]  /*2a60*/  IMAD.WIDE.U32 R162, R167, R10, R4 ;  /* 0x0000000aa7a27225 */ /* 0x000fc800078e0004 */
[----:B------:R-:W-:-:S04]  /*2a70*/  IMAD R5, R167, R11, R12 ;  /* 0x0000000ba7057224 */ /* 0x000fc800078e020c */
[----:B------:R-:W-:Y:S01]  /*2a80*/  IMAD.IADD R169, R163, 0x1, R5 ;  /* 0x00000001a3a97824 */ /* 0x000fe200078e0205 */
[----:B------:R-:W-:Y:S06]  /*2a90*/  @!P1 BRA `(.L_x_29) ;  /* 0x00000044008c9947 */ /* 0x000fec0003800000 */
[----:B------:R-:W0:Y:S01]  /*2aa0*/  LDC.64 R14, c[0x0][0x5b8] ;  /* 0x00016e00ff0e7b82 */ /* 0x000e220000000a00 */
[----:B------:R-:W-:-:S07]  /*2ab0*/  ULDC.64 UR4, c[0x0][0x5c0] ;  /* 0x0001700000047ab9 */ /* 0x000fce0000000a00 */
[----:B------:R-:W1:Y:S08]  /*2ac0*/  LDC.64 R164, c[0x0][0x5b0] ;  /* 0x00016c00ffa47b82 */ /* 0x000e700000000a00 */
[----:B------:R-:W2:Y:S01]  /*2ad0*/  LDC.64 R12, c[0x0][0x5a8] ;  /* 0x00016a00ff0c7b82 */ /* 0x000ea20000000a00 */
[-C--:B0-----:R-:W-:Y:S02]  /*2ae0*/  IMAD R4, R21, R14.reuse, RZ ;  /* 0x0000000e15047224 */ /* 0x081fe400078e02ff */
[----:B------:R-:W-:-:S04]  /*2af0*/  IMAD.WIDE.U32 R20, R23, R14, R8 ;  /* 0x0000000e17147225 */ /* 0x000fc800078e0008 */
[----:B------:R-:W-:Y:S02]  /*2b00*/  IMAD R161, R23, R15, R4 ;  /* 0x0000000f17a17224 */ /* 0x000fe400078e0204 */
[-C--:B-1----:R-:W-:Y:S02]  /*2b10*/  IMAD R6, R7, R164.reuse, RZ ;  /* 0x000000a407067224 */ /* 0x082fe400078e02ff */
[----:B------:R-:W-:Y:S02]  /*2b20*/  IMAD.IADD R21, R21, 0x1, R161 ;  /* 0x0000000115157824 */ /* 0x000fe400078e02a1 */
[C---:B------:R-:W-:Y:S02]  /*2b30*/  IMAD R163, R167.reuse, R165, R6 ;  /* 0x000000a5a7a37224 */ /* 0x040fe400078e0206 */
[----:B------:R-:W-:-:S04]  /*2b40*/  IMAD.WIDE.U32 R4, R167, R164, R20 ;  /* 0x000000a4a7047225 */ /* 0x000fc800078e0014 */
[----:B------:R-:W-:Y:S01]  /*2b50*/  IMAD.IADD R5, R5, 0x1, R163 ;  /* 0x0000000105057824 */ /* 0x000fe200078e02a3 */
[----:B--2---:R-:W-:-:S04]  /*2b60*/  LEA R6, P1, R4, R12, 0x2 ;  /* 0x0000000c04067211 */ /* 0x004fc800078210ff */
[----:B------:R-:W-:-:S05]  /*2b70*/  LEA.HI.X R7, R4, R13, R5, 0x2, P1 ;  /* 0x0000000d04077211 */ /* 0x000fca00008f1405 */
[----:B------:R0:W2:Y:S01]  /*2b80*/  @P4 LDG.E.LTC128B R152, desc[UR36][R6.64] ;  /* 0x0000002406984981 */ /* 0x0000a2000c1e1920 */
[----:B------:R-:W-:Y:S01]  /*2b90*/  IMAD.WIDE.U32 R4, R167, R164, R8 ;  /* 0x000000a4a7047225 */ /* 0x000fe200078e0008 */
[----:B------:R-:W-:Y:S01]  /*2ba0*/  SHF.L.U64.HI R159, R164, 0x3, R165 ;  /* 0x00000003a49f7819 */ /* 0x000fe200000102a5 */
[----:B------:R-:W-:Y:S01]  /*2bb0*/  BSSY B1, `(.L_x_30) ;  /* 0x0000016000017945 */ /* 0x000fe20003800000 */
[----:B------:R-:W-:Y:S01]  /*2bc0*/  ISETP.GT.AND P0, PT, R0, 0x8, P0 ;  /* 0x000000080000780c */ /* 0x000fe20000704270 */
[----:B------:R-:W-:Y:S02]  /*2bd0*/  IMAD.IADD R5, R163, 0x1, R5 ;  /* 0x00000001a3057824 */ /* 0x000fe400078e0205 */
[----:B------:R-:W-:Y:S02]  /*2be0*/  IMAD.SHL.U32 R158, R164, 0x8, RZ ;  /* 0x00000008a49e7824 */ /* 0x000fe400078e00ff */
[----:B------:R-:W-:Y:S01]  /*2bf0*/  IMAD.WIDE.U32 R156, R23, R14, R4 ;  /* 0x0000000e179c7225 */ /* 0x000fe200078e0004 */
[----:B------:R-:W-:-:S03]  /*2c00*/  LEA R4, P1, R162, UR4, 0x2 ;  /* 0x00000004a2047c11 */ /* 0x000fc6000f8210ff */
[----:B0-----:R-:W-:Y:S01]  /*2c10*/  IMAD.IADD R7, R161, 0x1, R157 ;  /* 0x00000001a1077824 */ /* 0x001fe200078e029d */
[----:B------:R-:W-:Y:S01]  /*2c20*/  LEA.HI.X R5, R162, UR5, R169, 0x2, P1 ;  /* 0x00000005a2057c11 */ /* 0x000fe200088f14a9 */
[----:B------:R-:W-:Y:S01]  /*2c30*/  IMAD.WIDE.U32 R158, R167, R164, R158 ;  /* 0x000000a4a79e7225 */ /* 0x000fe200078e009e */
[----:B------:R-:W-:Y:S02]  /*2c40*/  ISETP.GT.AND P1, PT, R3, 0x1, PT ;  /* 0x000000010300780c */ /* 0x000fe40003f24270 */
[----:B------:R-:W-:Y:S01]  /*2c50*/  LEA R6, P3, R156, R12, 0x2 ;  /* 0x0000000c9c067211 */ /* 0x000fe200078610ff */
[----:B------:R-:W-:-:S03]  /*2c60*/  IMAD.IADD R163, R163, 0x1, R159 ;  /* 0x00000001a3a37824 */ /* 0x000fc600078e029f */
[----:B------:R-:W-:Y:S01]  /*2c70*/  LEA.HI.X R7, R156, R13, R7, 0x2, P3 ;  /* 0x0000000d9c077211 */ /* 0x000fe200018f1407 */
[----:B--2---:R-:W-:-:S04]  /*2c80*/  FMUL R15, R152, R155 ;  /* 0x0000009b980f7220 */ /* 0x004fc80000400000 */
[----:B------:R-:W-:Y:S01]  /*2c90*/  FFMA R157, R24, R154, R15 ;  /* 0x0000009a189d7223 */ /* 0x000fe2000000000f */
[----:B------:R-:W-:-:S04]  /*2ca0*/  IADD3 R15, P2, R20, R158, RZ ;  /* 0x0000009e140f7210 */ /* 0x000fc80007f5e0ff */
[----:B------:R0:W-:Y:S01]  /*2cb0*/  @P4 STG.E desc[UR36][R4.64], R157 ;  /* 0x0000009d04004986 */ /* 0x0001e2000c101924 */
[----:B------:R-:W-:Y:S01]  /*2cc0*/  ISETP.GT.AND P4, PT, R0, RZ, P1 ;  /* 0x000000ff0000720c */ /* 0x000fe20000f84270 */
[----:B------:R-:W-:Y:S01]  /*2cd0*/  IMAD.X R156, R163, 0x1, R21, P2 ;  /* 0x00000001a39c7824 */ /* 0x000fe200010e0615 */
[----:B------:R-:W-:-:S11]  /*2ce0*/  LEA R20, P3, R15, R12, 0x2 ;  /* 0x0000000c0f147211 */ /* 0x000fd600078610ff */
[----:B0-----:R-:W-:Y:S05]  /*2cf0*/  @!P4 BRA `(.L_x_31) ;  /* 0x000000000004c947 */ /* 0x001fea0003800000 */
[----:B------:R0:W5:Y:S02]  /*2d00*/  LDG.E.LTC128B R152, desc[UR36][R6.64+0x4] ;  /* 0x0000042406987981 */ /* 0x000164000c1e1920 */
.L_x_31:
[----:B------:R-:W-:Y:S05]  /*2d10*/  BSYNC B1 ;  /* 0x0000000000017941 */ /* 0x000fea0003800000 */
.L_x_30:
[----:B-----5:R-:W-:Y:S01]  /*2d20*/  FMUL R24, R152, R155 ;  /* 0x0000009b98187220 */ /* 0x020fe20000400000 */
[----:B------:R-:W-:-:S03]  /*2d30*/  LEA.HI.X R21, R15, R13, R156, 0x2, P3 ;  /* 0x0000000d0f157211 */ /* 0x000fc600018f149c */
[----:B------:R-:W-:-:S05]  /*2d40*/  FFMA R25, R25, R154, R24 ;  /* 0x0000009a19197223 */ /* 0x000fca0000000018 */
[----:B------:R1:W-:Y:S04]  /*2d50*/  @P4 STG.E desc[UR36][R4.64+0x4], R25 ;  /* 0x0000041904004986 */ /* 0x0003e8000c101924 */
[----:B------:R-:W2:Y:S01]  /*2d60*/  @P0 LDG.E.LTC128B R152, desc[UR36][R20.64] ;  /* 0x0000002414980981 */ /* 0x000ea2000c1e1920 */
[----:B------:R-:W-:Y:S01]  /*2d70*/  IADD3 R8, P2, R8, R158, RZ ;  /* 0x0000009e08087210 */ /* 0x000fe20007f5e0ff */
[----:B------:R-:W-:Y:S01]  /*2d80*/  BSSY B1, `(.L_x_32) ;  /* 0x0000010000017945 */ /* 0x000fe20003800000 */
[C---:B------:R-:W-:Y:S02]  /*2d90*/  SHF.L.U64.HI R11, R10.reuse, 0x5, R11 ;  /* 0x000000050a0b7819 */ /* 0x040fe4000001020b */
[----:B------:R-:W-:Y:S01]  /*2da0*/  LEA R10, P3, R10, R4, 0x5 ;  /* 0x000000040a0a7211 */ /* 0x000fe200078628ff */
[----:B------:R-:W-:Y:S01]  /*2db0*/  IMAD.X R9, R9, 0x1, R163, P2 ;  /* 0x0000000109097824 */ /* 0x000fe200010e06a3 */
[----:B------:R-:W-:-:S02]  /*2dc0*/  ISETP.GT.AND P1, PT, R0, 0x8, P1 ;  /* 0x000000080000780c */ /* 0x000fc40000f24270 */
[----:B------:R-:W-:Y:S01]  /*2dd0*/  ISETP.GT.AND P2, PT, R3, 0x8, PT ;  /* 0x000000080300780c */ /* 0x000fe20003f44270 */
[----:B------:R-:W-:-:S04]  /*2de0*/  IMAD.WIDE.U32 R14, R23, R14, R8 ;  /* 0x0000000e170e7225 */ /* 0x000fc800078e0008 */
[----:B------:R-:W-:Y:S01]  /*2df0*/  IMAD.X R11, R11, 0x1, R5, P3 ;  /* 0x000000010b0b7824 */ /* 0x000fe200018e0605 */
[----:B------:R-:W-:Y:S01]  /*2e00*/  LEA R8, P4, R14, R12, 0x2 ;  /* 0x0000000c0e087211 */ /* 0x000fe200078810ff */
[----:B------:R-:W-:Y:S02]  /*2e10*/  IMAD.IADD R15, R161, 0x1, R15 ;  /* 0x00000001a10f7824 */ /* 0x000fe400078e020f */
[----:B--2---:R-:W-:-:S04]  /*2e20*/  FMUL R9, R152, R155 ;  /* 0x0000009b98097220 */ /* 0x004fc80000400000 */
[----:B------:R-:W-:Y:S01]  /*2e30*/  FFMA R21, R26, R154, R9 ;  /* 0x0000009a1a157223 */ /* 0x000fe20000000009 */
[----:B------:R-:W-:-:S04]  /*2e40*/  LEA.HI.X R9, R14, R13, R15, 0x2, P4 ;  /* 0x0000000d0e097211 */ /* 0x000fc800020f140f */
[----:B------:R1:W-:Y:S01]  /*2e50*/  @P0 STG.E desc[UR36][R10.64], R21 ;  /* 0x000000150a000986 */ /* 0x0003e2000c101924 */
[----:B------:R-:W-:Y:S05]  /*2e60*/  @!P1 BRA `(.L_x_33) ;  /* 0x0000000000049947 */ /* 0x000fea0003800000 */
[----:B------:R2:W5:Y:S02]  /*2e70*/  LDG.E.LTC128B R152, desc[UR36][R8.64+0x4] ;  /* 0x0000042408987981 */ /* 0x000564000c1e1920 */
.L_x_33:
[----:B------:R-:W-:Y:S05]  /*2e80*/  BSYNC B1 ;  /* 0x0000000000017941 */ /* 0x000fea0003800000 */
.L_x_32:
[----:B-----5:R-:W-:Y:S01]  /*2e90*/  FMUL R12, R152, R155 ;  /* 0x0000009b980c7220 */ /* 0x020fe20000400000 */
[----:B------:R-:W-:Y:S01]  /*2ea0*/  ISETP.GT.AND P3, PT, R0, RZ, P2 ;  /* 0x000000ff0000720c */ /* 0x000fe20001764270 */
[----:B------:R-:W-:Y:S01]  /*2eb0*/  BSSY B1, `(.L_x_34) ;  /* 0x0000006000017945 */ /* 0x000fe20003800000 */
[----:B------:R-:W-:Y:S01]  /*2ec0*/  ISETP.GT.AND P0, PT, R3, 0x9, PT ;  /* 0x000000090300780c */ /* 0x000fe20003f04270 */
[----:B------:R-:W-:-:S05]  /*2ed0*/  FFMA R27, R27, R154, R12 ;  /* 0x0000009a1b1b7223 */ /* 0x000fca000000000c */
[----:B------:R3:W-:Y:S05]  /*2ee0*/  @P1 STG.E desc[UR36][R10.64+0x4], R27 ;  /* 0x0000041b0a001986 */ /* 0x0007ea000c101924 */
[----:B------:R-:W-:Y:S05]  /*2ef0*/  @!P3 BRA `(.L_x_35) ;  /* 0x000000000004b947 */ /* 0x000fea0003800000 */
[----:B------:R4:W5:Y:S02]  /*2f00*/  LDG.E.LTC128B R152, desc[UR36][R6.64+0x20] ;  /* 0x0000202406987981 */ /* 0x000964000c1e1920 */
.L_x_35:
[----:B------:R-:W-:Y:S05]  /*2f10*/  BSYNC B1 ;  /* 0x0000000000017941 */ /* 0x000fea0003800000 */
.L_x_34:
[----:B-----5:R-:W-:Y:S01]  /*2f20*/  FMUL R13, R152, R155 ;  /* 0x0000009b980d7220 */ /* 0x020fe20000400000 */
[----:B------:R-:W-:Y:S01]  /*2f30*/  ISETP.GT.AND P1, PT, R0, RZ, P0 ;  /* 0x000000ff0000720c */ /* 0x000fe20000724270 */
[----:B------:R-:W-:Y:S02]  /*2f40*/  BSSY B1, `(.L_x_36) ;  /* 0x0000005000017945 */ /* 0x000fe40003800000 */
[----:B------:R-:W-:-:S05]  /*2f50*/  FFMA R13, R28, R154, R13 ;  /* 0x0000009a1c0d7223 */ /* 0x000fca000000000d */
[----:B------:R0:W-:Y:S05]  /*2f60*/  @P3 STG.E desc[UR36][R4.64+0x20], R13 ;  /* 0x0000200d04003986 */ /* 0x0001ea000c101924 */
[----:B------:R-:W-:Y:S05]  /*2f70*/  @!P1 BRA `(.L_x_37) ;  /* 0x0000000000049947 */ /* 0x000fea0003800000 */
[----:B------:R0:W5:Y:S02]  /*2f80*/  LDG.E.LTC128B R152, desc[UR36][R6.64+0x24] ;  /* 0x0000242406987981 */ /* 0x000164000c1e1920 */
.L_x_37:
[----:B------:R-:W-:Y:S05]  /*2f90*/  BSYNC B1 ;  /* 0x0000000000017941 */ /* 0x000fea0003800000 */
.L_x_36:
[----:B-----5:R-:W-:Y:S01]  /*2fa0*/  FMUL R12, R152, R155 ;  /* 0x0000009b980c7220 */ /* 0x020fe20000400000 */
[----:B------:R-:W-:Y:S01]  /*2fb0*/  ISETP.GT.AND P2, PT, R0, 0x8, P2 ;  /* 0x000000080000780c */ /* 0x000fe20001744270 */
[----:B------:R-:W-:Y:S02]  /*2fc0*/  BSSY B1, `(.L_x_38) ;  /* 0x0000005000017945 */ /* 0x000fe40003800000 */
[----:B------:R-:W-:-:S05]  /*2fd0*/  FFMA R29, R29, R154, R12 ;  /* 0x0000009a1d1d7223 */ /* 0x000fca000000000c */
[----:B------:R0:W-:Y:S05]  /*2fe0*/  @P1 STG.E desc[UR36][R4.64+0x24], R29 ;  /* 0x0000241d04001986 */ /* 0x0001ea000c101924 */
[----:B------:R-:W-:Y:S05]  /*2ff0*/  @!P2 BRA `(.L_x_39) ;  /* 0x000000000004a947 */ /* 0x000fea0003800000 */
[----:B------:R0:W5:Y:S02]  /*3000*/  LDG.E.LTC128B R152, desc[UR36][R8.64+0x20] ;  /* 0x0000202408987981 */ /* 0x000164000c1e1920 */
.L_x_39:
[----:B------:R-:W-:Y:S05]  /*3010*/  BSYNC B1 ;  /* 0x0000000000017941 */ /* 0x000fea0003800000 */
.L_x_38:
[----:B0----5:R-:W-:Y:S01]  /*3020*/  FMUL R13, R152, R155 ;  /* 0x0000009b980d7220 */ /* 0x021fe20000400000 */
[----:B------:R-:W-:Y:S01]  /*3030*/  ISETP.GT.AND P0, PT, R0, 0x8, P0 ;  /* 0x000000080000780c */ /* 0x000fe20000704270 */
[----:B------:R-:W-:Y:S01]  /*3040*/  BSSY B1, `(.L_x_40) ;  /* 0x0000006000017945 */ /* 0x000fe20003800000 */
[----:B------:R-:W-:Y:S01]  /*3050*/  ISETP.GT.AND P1, PT, R3, 0x10, PT ;  /* 0x000000100300780c */ /* 0x000fe20003f24270 */
[----:B------:R-:W-:-:S05]  /*3060*/  FFMA R13, R30, R154, R13 ;  /* 0x0000009a1e0d7223 */ /* 0x000fca000000000d */
[----:B------:R0:W-:Y:S05]  /*3070*/  @P2 STG.E desc[UR36][R10.64+0x20], R13 ;  /* 0x0000200d0a002986 */ /* 0x0001ea000c101924 */
[----:B------:R-:W-:Y:S05]  /*3080*/  @!P0 BRA `(.L_x_41) ;  /* 0x0000000000048947 */ /* 0x000fea0003800000 */
[----:B------:R0:W5:Y:S02]  /*3090*/  LDG.E.LTC128B R152, desc[UR36][R8.64+0x24] ;  /* 0x0000242408987981 */ /* 0x000164000c1e1920 */
.L_x_41:
[----:B------:R-:W-:Y:S05]  /*30a0*/  BSYNC B1 ;  /* 0x0000000000017941 */ /* 0x000fea0003800000 */
.L_x_40:
        /* <DEDUP_REMOVED lines=8> */
.L_x_43:
[----:B------:R-:W-:Y:S05]  /*3130*/  BSYNC B1 ;  /* 0x0000000000017941 */ /* 0x000fea0003800000 */
.L_x_42:
[----:B0----5:R-:W-:Y:S01]  /*3140*/  FMUL R13, R152, R155 ;  /* 0x0000009b980d7220 */ /* 0x021fe20000400000 */
[----:B------:R-:W-:Y:S01]  /*3150*/  ISETP.GT.AND P0, PT, R0, RZ, P2 ;  /* 0x000000ff0000720c */ /* 0x000fe20001704270 */
[----:B------:R-:W-:Y:S02]  /*3160*/  BSSY B1, `(.L_x_44) ;  /* 0x0000005000017945 */ /* 0x000fe40003800000 */
[----:B------:R-:W-:-:S05]  /*3170*/  FFMA R13, R32, R154, R13 ;  /* 0x0000009a200d7223 */ /* 0x000fca000000000d */
[----:B------:R0:W-:Y:S05]  /*3180*/  @P3 STG.E desc[UR36][R4.64+0x40], R13 ;  /* 0x0000400d04003986 */ /* 0x0001ea000c101924 */
[----:B------:R-:W-:Y:S05]  /*3190*/  @!P0 BRA `(.L_x_45) ;  /* 0x0000000000048947 */ /* 0x000fea0003800000 */
[----:B------:R0:W5:Y:S02]  /*31a0*/  LDG.E.LTC128B R152, desc[UR36][R6.64+0x44] ;  /* 0x0000442406987981 */ /* 0x000164000c1e1920 */
.L_x_45:
[----:B------:R-:W-:Y:S05]  /*31b0*/  BSYNC B1 ;  /* 0x0000000000017941 */ /* 0x000fea0003800000 */
.L_x_44:
[----:B-----5:R-:W-:Y:S01]  /*31c0*/  FMUL R12, R152, R155 ;  /* 0x0000009b980c7220 */ /* 0x020fe20000400000 */
[----:B------:R-:W-:Y:S01]  /*31d0*/  ISETP.GT.AND P1, PT, R0, 0x8, P1 ;  /* 0x000000080000780c */ /* 0x000fe20000f24270 */
[----:B------:R-:W-:Y:S02]  /*31e0*/  BSSY B1, `(.L_x_46) ;  /* 0x0000005000017945 */ /* 0x000fe40003800000 */
[----:B------:R-:W-:-:S05]  /*31f0*/  FFMA R33, R33, R154, R12 ;  /* 0x0000009a21217223 */ /* 0x000fca000000000c */
[----:B------:R0:W-:Y:S05]  /*3200*/  @P0 STG.E desc[UR36][R4.64+0x44], R33 ;  /* 0x0000442104000986 */ /* 0x0001ea000c101924 */
[----:B------:R-:W-:Y:S05]  /*3210*/  @!P1 BRA `(.L_x_47) ;  /* 0x0000000000049947 */ /* 0x000fea0003800000 */
[----:B------:R0:W5:Y:S02]  /*3220*/  LDG.E.LTC128B R152, desc[UR36][R8.64+0x40] ;  /* 0x0000402408987981 */ /* 0x000164000c1e1920 */
.L_x_47:
[----:B------:R-:W-:Y:S05]  /*3230*/  BSYNC B1 ;  /* 0x0000000000017941 */ /* 0x000fea0003800000 */
.L_x_46:
        /* <DEDUP_REMOVED lines=8> */
.L_x_49:
[----:B------:R-:W-:Y:S05]  /*32c0*/  BSYNC B1 ;  /* 0x0000000000017941 */ /* 0x000fea0003800000 */
.L_x_48:
        /* <DEDUP_REMOVED lines=8> */
.L_x_51:
[----:B------:R-:W-:Y:S05]  /*3350*/  BSYNC B1 ;  /* 0x0000000000017941 */ /* 0x000fea0003800000 */
.L_x_50:
[----:B0----5:R-:W-:Y:S01]  /*3360*/  FMUL R13, R152, R155 ;  /* 0x0000009b980d7220 */ /* 0x021fe20000400000 */
[----:B------:R-:W-:Y:S01]  /*3370*/  ISETP.GT.AND P2, PT, R0, RZ, P1 ;  /* 0x000000ff0000720c */ /* 0x000fe20000f44270 */
[----:B------:R-:W-:Y:S02]  /*3380*/  BSSY B1, `(.L_x_52) ;  /* 0x0000005000017945 */ /* 0x000fe40003800000 */
[----:B------:R-:W-:-:S05]  /*3390*/  FFMA R13, R36, R154, R13 ;  /* 0x0000009a240d7223 */ /* 0x000fca000000000d */
[----:B------:R0:W-:Y:S05]  /*33a0*/  @P3 STG.E desc[UR36][R4.64+0x60], R13 ;  /* 0x0000600d04003986 */ /* 0x0001ea000c101924 */
[----:B------:R-:W-:Y:S05]  /*33b0*/  @!P2 BRA `(.L_x_53) ;  /* 0x000000000004a947 */ /* 0x000fea0003800000 */
[----:B------:R0:W5:Y:S02]  /*33c0*/  LDG.E.LTC128B R152, desc[UR36][R6.64+0x64] ;  /* 0x0000642406987981 */ /* 0x000164000c1e1920 */
.L_x_53:
[----:B------:R-:W-:Y:S05]  /*33d0*/  BSYNC B1 ;  /* 0x0000000000017941 */ /* 0x000fea0003800000 */
.L_x_52:
[----:B-----5:R-:W-:Y:S01]  /*33e0*/  FMUL R12, R152, R155 ;  /* 0x0000009b980c7220 */ /* 0x020fe20000400000 */
[----:B------:R-:W-:Y:S01]  /*33f0*/  ISETP.GT.AND P0, PT, R0, 0x8, P0 ;  /* 0x000000080000780c */ /* 0x000fe20000704270 */
[----:B------:R-:W-:Y:S02]  /*3400*/  BSSY B1, `(.L_x_54) ;  /* 0x0000005000017945 */ /* 0x000fe40003800000 */
[----:B------:R-:W-:-:S05]  /*3410*/  FFMA R37, R37, R154, R12 ;  /* 0x0000009a25257223 */ /* 0x000fca000000000c */
[----:B------:R0:W-:Y:S05]  /*3420*/  @P2 STG.E desc[UR36][R4.64+0x64], R37 ;  /* 0x0000642504002986 */ /* 0x0001ea000c101924 */
[----:B------:R-:W-:Y:S05]  /*3430*/  @!P0 BRA `(.L_x_55) ;  /* 0x0000000000048947 */ /* 0x000fea0003800000 */
[----:B------:R0:W5:Y:S02]  /*3440*/  LDG.E.LTC128B R152, desc[UR36][R8.64+0x60] ;  /* 0x0000602408987981 */ /* 0x000164000c1e1920 */
.L_x_55:
[----:B------:R-:W-:Y:S05]  /*3450*/  BSYNC B1 ;  /* 0x0000000000017941 */ /* 0x000fea0003800000 */
.L_x_54:
        /* <DEDUP_REMOVED lines=8> */
.L_x_57:
[----:B------:R-:W-:Y:S05]  /*34e0*/  BSYNC B1 ;  /* 0x0000000000017941 */ /* 0x000fea0003800000 */
.L_x_56:
        /* <DEDUP_REMOVED lines=8> */
.L_x_59:
[----:B------:R-:W-:Y:S05]  /*3570*/  BSYNC B1 ;  /* 0x0000000000017941 */ /* 0x000fea0003800000 */
.L_x_58:
[----:B0----5:R-:W-:Y:S01]  /*3580*/  FMUL R13, R152, R155 ;  /* 0x0000009b980d7220 */ /* 0x021fe20000400000 */
[----:B------:R-:W-:Y:S01]  /*3590*/  ISETP.GT.AND P1, PT, R0, RZ, P0 ;  /* 0x000000ff0000720c */ /* 0x000fe20000724270 */
[----:B------:R-:W-:Y:S02]  /*35a0*/  BSSY B1, `(.L_x_60) ;  /* 0x0000005000017945 */ /* 0x000fe40003800000 */
[----:B------:R-:W-:-:S05]  /*35b0*/  FFMA R13, R40, R154, R13 ;  /* 0x0000009a280d7223 */ /* 0x000fca000000000d */
[----:B------:R0:W-:Y:S05]  /*35c0*/  @P3 STG.E desc[UR36][R4.64+0x80], R13 ;  /* 0x0000800d04003986 */ /* 0x0001ea000c101924 */
[----:B------:R-:W-:Y:S05]  /*35d0*/  @!P1 BRA `(.L_x_61) ;  /* 0x0000000000049947 */ /* 0x000fea0003800000 */
[----:B------:R0:W5:Y:S02]  /*35e0*/  LDG.E.LTC128B R152, desc[UR36][R6.64+0x84] ;  /* 0x0000842406987981 */ /* 0x000164000c1e1920 */
.L_x_61:
[----:B------:R-:W-:Y:S05]  /*35f0*/  BSYNC B1 ;  /* 0x0000000000017941 */ /* 0x000fea0003800000 */
.L_x_60:
[----:B-----5:R-:W-:Y:S01]  /*3600*/  FMUL R12, R152, R155 ;  /* 0x0000009b980c7220 */ /* 0x020fe20000400000 */
[----:B------:R-:W-:Y:S01]  /*3610*/  ISETP.GT.AND P2, PT, R0, 0x8, P2 ;  /* 0x000000080000780c */ /* 0x000fe20001744270 */
[----:B------:R-:W-:Y:S02]  /*3620*/  BSSY B1, `(.L_x_62) ;  /* 0x0000005000017945 */ /* 0x000fe40003800000 */
[----:B------:R-:W-:-:S05]  /*3630*/  FFMA R41, R41, R154, R12 ;  /* 0x0000009a29297223 */ /* 0x000fca000000000c */
[----:B------:R0:W-:Y:S05]  /*3640*/  @P1 STG.E desc[UR36][R4.64+0x84], R41 ;  /* 0x0000842904001986 */ /* 0x0001ea000c101924 */
[----:B------:R-:W-:Y:S05]  /*3650*/  @!P2 BRA `(.L_x_63) ;  /* 0x000000000004a947 */ /* 0x000fea0003800000 */
[----:B------:R0:W5:Y:S02]  /*3660*/  LDG.E.LTC128B R152, desc[UR36][R8.64+0x80] ;  /* 0x0000802408987981 */ /* 0x000164000c1e1920 */
.L_x_63:
[----:B------:R-:W-:Y:S05]  /*3670*/  BSYNC B1 ;  /* 0x0000000000017941 */ /* 0x000fea0003800000 */
.L_x_62:
        /* <DEDUP_REMOVED lines=8> */
.L_x_65:
[----:B------:R-:W-:Y:S05]  /*3700*/  BSYNC B1 ;  /* 0x0000000000017941 */ /* 0x000fea0003800000 */
.L_x_64:
        /* <DEDUP_REMOVED lines=8> */
.L_x_67:
[----:B------:R-:W-:Y:S05]  /*3790*/  BSYNC B1 ;  /* 0x0000000000017941 */ /* 0x000fea0003800000 */
.L_x_66:
[----:B0----5:R-:W-:Y:S01]  /*37a0*/  FMUL R13, R152, R155 ;  /* 0x0000009b980d7220 */ /* 0x021fe20000400000 */
[----:B------:R-:W-:Y:S01]  /*37b0*/  ISETP.GT.AND P0, PT, R0, RZ, P2 ;  /* 0x000000ff0000720c */ /* 0x000fe20001704270 */
[----:B------:R-:W-:Y:S02]  /*37c0*/  BSSY B1, `(.L_x_68) ;  /* 0x0000005000017945 */ /* 0x000fe40003800000 */
[----:B------:R-:W-:-:S05]  /*37d0*/  FFMA R13, R44, R154, R13 ;  /* 0x0000009a2c0d7223 */ /* 0x000fca000000000d */
[----:B------:R0:W-:Y:S05]  /*37e0*/  @P3 STG.E desc[UR36][R4.64+0xa0], R13 ;  /* 0x0000a00d04003986 */ /* 0x0001ea000c101924 */
[----:B------:R-:W-:Y:S05]  /*37f0*/  @!P0 BRA `(.L_x_69) ;  /* 0x0000000000048947 */ /* 0x000fea0003800000 */
[----:B------:R0:W5:Y:S02]  /*3800*/  LDG.E.LTC128B R152, desc[UR36][R6.64+0xa4] ;  /* 0x0000a42406987981 */ /* 0x000164000c1e1920 */
.L_x_69:
[----:B------:R-:W-:Y:S05]  /*3810*/  BSYNC B1 ;  /* 0x0000000000017941 */ /* 0x000fea0003800000 */
.L_x_68:
[----:B-----5:R-:W-:Y:S01]  /*3820*/  FMUL R12, R152, R155 ;  /* 0x0000009b980c7220 */ /* 0x020fe20000400000 */
[----:B------:R-:W-:Y:S01]  /*3830*/  ISETP.GT.AND P1, PT, R0, 0x8, P1 ;  /* 0x000000080000780c */ /* 0x000fe20000f24270 */
[----:B------:R-:W-:Y:S02]  /*3840*/  BSSY B1, `(.L_x_70) ;  /* 0x0000005000017945 */ /* 0x000fe40003800000 */
[----:B------:R-:W-:-:S05]  /*3850*/  FFMA R45, R45, R154, R12 ;  /* 0x0000009a2d2d7223 */ /* 0x000fca000000000c */
[----:B------:R0:W-:Y:S05]  /*3860*/  @P0 STG.E desc[UR36][R4.64+0xa4], R45 ;  /* 0x0000a42d04000986 */ /* 0x0001ea000c101924 */
[----:B------:R-:W-:Y:S05]  /*3870*/  @!P1 BRA `(.L_x_71) ;  /* 0x0000000000049947 */ /* 0x000fea0003800000 */
[----:B------:R0:W5:Y:S02]  /*3880*/  LDG.E.LTC128B R152, desc[UR36][R8.64+0xa0] ;  /* 0x0000a02408987981 */ /* 0x000164000c1e1920 */
.L_x_71:
[----:B------:R-:W-:Y:S05]  /*3890*/  BSYNC B1 ;  /* 0x0000000000017941 */ /* 0x000fea0003800000 */
.L_x_70:
        /* <DEDUP_REMOVED lines=8> */
.L_x_73:
[----:B------:R-:W-:Y:S05]  /*3920*/  BSYNC B1 ;  /* 0x0000000000017941 */ /* 0x000fea0003800000 */
.L_x_72:
        /* <DEDUP_REMOVED lines=8> */
.L_x_75:
[----:B------:R-:W-:Y:S05]  /*39b0*/  BSYNC B1 ;  /* 0x0000000000017941 */ /* 0x000fea0003800000 */
.L_x_74:
[----:B0----5:R-:W-:Y:S01]  /*39c0*/  FMUL R13, R152, R155 ;  /* 0x0000009b980d7220 */ /* 0x021fe20000400000 */
[----:B------:R-:W-:Y:S01]  /*39d0*/  ISETP.GT.AND P2, PT, R0, RZ, P1 ;  /* 0x000000ff0000720c */ /* 0x000fe20000f44270 */
[----:B------:R-:W-:Y:S02]  /*39e0*/  BSSY B1, `(.L_x_76) ;  /* 0x0000005000017945 */ /* 0x000fe40003800000 */
[----:B------:R-:W-:-:S05]  /*39f0*/  FFMA R13, R48, R154, R13 ;  /* 0x0000009a300d7223 */ /* 0x000fca000000000d */
[----:B------:R0:W-:Y:S05]  /*3a00*/  @P3 STG.E desc[UR36][R4.64+0xc0], R13 ;  /* 0x0000c00d04003986 */ /* 0x0001ea000c101924 */
[----:B------:R-:W-:Y:S05]  /*3a10*/  @!P2 BRA `(.L_x_77) ;  /* 0x000000000004a947 */ /* 0x000fea0003800000 */
[----:B------:R0:W5:Y:S02]  /*3a20*/  LDG.E.LTC128B R152, desc[UR36][R6.64+0xc4] ;  /* 0x0000c42406987981 */ /* 0x000164000c1e1920 */
.L_x_77:
[----:B------:R-:W-:Y:S05]  /*3a30*/  BSYNC B1 ;  /* 0x0000000000017941 */ /* 0x000fea0003800000 */
.L_x_76:
[----:B-----5:R-:W-:Y:S01]  /*3a40*/  FMUL R12, R152, R155 ;  /* 0x0000009b980c7220 */ /* 0x020fe20000400000 */
[----:B------:R-:W-:Y:S01]  /*3a50*/  ISETP.GT.AND P0, PT, R0, 0x8, P0 ;  /* 0x000000080000780c */ /* 0x000fe20000704270 */
[----:B------:R-:W-:Y:S02]  /*3a60*/  BSSY B1, `(.L_x_78) ;  /* 0x0000005000017945 */ /* 0x000fe40003800000 */
[----:B------:R-:W-:-:S05]  /*3a70*/  FFMA R49, R49, R154, R12 ;  /* 0x0000009a31317223 */ /* 0x000fca000000000c */
[----:B------:R0:W-:Y:S05]  /*3a80*/  @P2 STG.E desc[UR36][R4.64+0xc4], R49 ;  /* 0x0000c43104002986 */ /* 0x0001ea000c101924 */
[----:B------:R-:W-:Y:S05]  /*3a90*/  @!P0 BRA `(.L_x_79) ;  /* 0x0000000000048947 */ /* 0x000fea0003800000 */
[----:B------:R0:W5:Y:S02]  /*3aa0*/  LDG.E.LTC128B R152, desc[UR36][R8.64+0xc0] ;  /* 0x0000c02408987981 */ /* 0x000164000c1e1920 */
.L_x_79:
[----:B------:R-:W-:Y:S05]  /*3ab0*/  BSYNC B1 ;  /* 0x0000000000017941 */ /* 0x000fea0003800000 */
.L_x_78:
        /* <DEDUP_REMOVED lines=8> */
.L_x_81:
[----:B------:R-:W-:Y:S05]  /*3b40*/  BSYNC B1 ;  /* 0x0000000000017941 */ /* 0x000fea0003800000 */
.L_x_80:
        /* <DEDUP_REMOVED lines=8> */
.L_x_83:
[----:B------:R-:W-:Y:S05]  /*3bd0*/  BSYNC B1 ;  /* 0x0000000000017941 */ /* 0x000fea0003800000 */
.L_x_82:
[----:B0----5:R-:W-:Y:S01]  /*3be0*/  FMUL R13, R152, R155 ;  /* 0x0000009b980d7220 */ /* 0x021fe20000400000 */
[----:B------:R-:W-:Y:S01]  /*3bf0*/  ISETP.GT.AND P1, PT, R0, RZ, P0 ;  /* 0x000000ff0000720c */ /* 0x000fe20000724270 */
[----:B------:R-:W-:Y:S02]  /*3c00*/  BSSY B1, `(.L_x_84) ;  /* 0x0000005000017945 */ /* 0x000fe40003800000 */
[----:B------:R-:W-:-:S05]  /*3c10*/  FFMA R13, R52, R154, R13 ;  /* 0x0000009a340d7223 */ /* 0x000fca000000000d */
[----:B------:R0:W-:Y:S05]  /*3c20*/  @P3 STG.E desc[UR36][R4.64+0xe0], R13 ;  /* 0x0000e00d04003986 */ /* 0x0001ea000c101924 */
[----:B------:R-:W-:Y:S05]  /*3c30*/  @!P1 BRA `(.L_x_85) ;  /* 0x0000000000049947 */ /* 0x000fea0003800000 */
[----:B------:R0:W5:Y:S02]  /*3c40*/  LDG.E.LTC128B R152, desc[UR36][R6.64+0xe4] ;  /* 0x0000e42406987981 */ /* 0x000164000c1e1920 */
.L_x_85:
[----:B------:R-:W-:Y:S05]  /*3c50*/  BSYNC B1 ;  /* 0x0000000000017941 */ /* 0x000fea0003800000 */
.L_x_84:
[----:B-----5:R-:W-:Y:S01]  /*3c60*/  FMUL R12, R152, R155 ;  /* 0x0000009b980c7220 */ /* 0x020fe20000400000 */
[----:B------:R-:W-:Y:S01]  /*3c70*/  ISETP.GT.AND P2, PT, R0, 0x8, P2 ;  /* 0x000000080000780c */ /* 0x000fe20001744270 */
[----:B------:R-:W-:Y:S02]  /*3c80*/  BSSY B1, `(.L_x_86) ;  /* 0x0000005000017945 */ /* 0x000fe40003800000 */
[----:B------:R-:W-:-:S05]  /*3c90*/  FFMA R53, R53, R154, R12 ;  /* 0x0000009a35357223 */ /* 0x000fca000000000c */
[----:B------:R0:W-:Y:S05]  /*3ca0*/  @P1 STG.E desc[UR36][R4.64+0xe4], R53 ;  /* 0x0000e43504001986 */ /* 0x0001ea000c101924 */
[----:B------:R-:W-:Y:S05]  /*3cb0*/  @!P2 BRA `(.L_x_87) ;  /* 0x000000000004a947 */ /* 0x000fea0003800000 */
[----:B------:R0:W5:Y:S02]  /*3cc0*/  LDG.E.LTC128B R152, desc[UR36][R8.64+0xe0] ;  /* 0x0000e02408987981 */ /* 0x000164000c1e1920 */
.L_x_87:
[----:B------:R-:W-:Y:S05]  /*3cd0*/  BSYNC B1 ;  /* 0x0000000000017941 */ /* 0x000fea0003800000 */
.L_x_86:
        /* <DEDUP_REMOVED lines=8> */
.L_x_89:
[----:B------:R-:W-:Y:S05]  /*3d60*/  BSYNC B1 ;  /* 0x0000000000017941 */ /* 0x000fea0003800000 */
.L_x_88:
        /* <DEDUP_REMOVED lines=8> */
.L_x_91:
[----:B------:R-:W-:Y:S05]  /*3df0*/  BSYNC B1 ;  /* 0x0000000000017941 */ /* 0x000fea0003800000 */
.L_x_90:
[----:B0----5:R-:W-:Y:S01]  /*3e00*/  FMUL R13, R152, R155 ;  /* 0x0000009b980d7220 */ /* 0x021fe20000400000 */
[----:B------:R-:W-:Y:S01]  /*3e10*/  ISETP.GT.AND P0, PT, R0, RZ, P2 ;  /* 0x000000ff0000720c */ /* 0x000fe20001704270 */
[----:B------:R-:W-:Y:S02]  /*3e20*/  BSSY B1, `(.L_x_92) ;  /* 0x0000005000017945 */ /* 0x000fe40003800000 */
[----:B------:R-:W-:-:S05]  /*3e30*/  FFMA R13, R56, R154, R13 ;  /* 0x0000009a380d7223 */ /* 0x000fca000000000d */
[----:B------:R0:W-:Y:S05]  /*3e40*/  @P3 STG.E desc[UR36][R4.64+0x100], R13 ;  /* 0x0001000d04003986 */ /* 0x0001ea000c101924 */
[----:B------:R-:W-:Y:S05]  /*3e50*/  @!P0 BRA `(.L_x_93) ;  /* 0x0000000000048947 */ /* 0x000fea0003800000 */
[----:B------:R0:W5:Y:S02]  /*3e60*/  LDG.E.LTC128B R152, desc[UR36][R6.64+0x104] ;  /* 0x0001042406987981 */ /* 0x000164000c1e1920 */
.L_x_93:
[----:B------:R-:W-:Y:S05]  /*3e70*/  BSYNC B1 ;  /* 0x0000000000017941 */ /* 0x000fea0003800000 */
.L_x_92:
[----:B-----5:R-:W-:Y:S01]  /*3e80*/  FMUL R12, R152, R155 ;  /* 0x0000009b980c7220 */ /* 0x020fe20000400000 */
[----:B------:R-:W-:Y:S01]  /*3e90*/  ISETP.GT.AND P1, PT, R0, 0x8, P1 ;  /* 0x000000080000780c */ /* 0x000fe20000f24270 */
[----:B------:R-:W-:Y:S02]  /*3ea0*/  BSSY B1, `(.L_x_94) ;  /* 0x0000005000017945 */ /* 0x000fe40003800000 */
[----:B------:R-:W-:-:S05]  /*3eb0*/  FFMA R57, R57, R154, R12 ;  /* 0x0000009a39397223 */ /* 0x000fca000000000c */
[----:B------:R0:W-:Y:S05]  /*3ec0*/  @P0 STG.E desc[UR36][R4.64+0x104], R57 ;  /* 0x0001043904000986 */ /* 0x0001ea000c101924 */
[----:B------:R-:W-:Y:S05]  /*3ed0*/  @!P1 BRA `(.L_x_95) ;  /* 0x0000000000049947 */ /* 0x000fea0003800000 */
[----:B------:R0:W5:Y:S02]  /*3ee0*/  LDG.E.LTC128B R152, desc[UR36][R8.64+0x100] ;  /* 0x0001002408987981 */ /* 0x000164000c1e1920 */
.L_x_95:
[----:B------:R-:W-:Y:S05]  /*3ef0*/  BSYNC B1 ;  /* 0x0000000000017941 */ /* 0x000fea0003800000 */
.L_x_94:
        /* <DEDUP_REMOVED lines=8> */
.L_x_97:
[----:B------:R-:W-:Y:S05]  /*3f80*/  BSYNC B1 ;  /* 0x0000000000017941 */ /* 0x000fea0003800000 */
.L_x_96:
        /* <DEDUP_REMOVED lines=8> */
.L_x_99:
[----:B------:R-:W-:Y:S05]  /*4010*/  BSYNC B1 ;  /* 0x0000000000017941 */ /* 0x000fea0003800000 */
.L_x_98:
[----:B0----5:R-:W-:Y:S01]  /*4020*/  FMUL R13, R152, R155 ;  /* 0x0000009b980d7220 */ /* 0x021fe20000400000 */
[----:B------:R-:W-:Y:S01]  /*4030*/  ISETP.GT.AND P2, PT, R0, RZ, P1 ;  /* 0x000000ff0000720c */ /* 0x000fe20000f44270 */
[----:B------:R-:W-:Y:S02]  /*4040*/  BSSY B1, `(.L_x_100) ;  /* 0x0000005000017945 */ /* 0x000fe40003800000 */
[----:B------:R-:W-:-:S05]  /*4050*/  FFMA R13, R60, R154, R13 ;  /* 0x0000009a3c0d7223 */ /* 0x000fca000000000d */
[----:B------:R0:W-:Y:S05]  /*4060*/  @P3 STG.E desc[UR36][R4.64+0x120], R13 ;  /* 0x0001200d04003986 */ /* 0x0001ea000c101924 */
[----:B------:R-:W-:Y:S05]  /*4070*/  @!P2 BRA `(.L_x_101) ;  /* 0x000000000004a947 */ /* 0x000fea0003800000 */
[----:B------:R0:W5:Y:S02]  /*4080*/  LDG.E.LTC128B R152, desc[UR36][R6.64+0x124] ;  /* 0x0001242406987981 */ /* 0x000164000c1e1920 */
.L_x_101:
[----:B------:R-:W-:Y:S05]  /*4090*/  BSYNC B1 ;  /* 0x0000000000017941 */ /* 0x000fea0003800000 */
.L_x_100:
[----:B-----5:R-:W-:Y:S01]  /*40a0*/  FMUL R12, R152, R155 ;  /* 0x0000009b980c7220 */ /* 0x020fe20000400000 */
[----:B------:R-:W-:Y:S01]  /*40b0*/  ISETP.GT.AND P0, PT, R0, 0x8, P0 ;  /* 0x000000080000780c */ /* 0x000fe20000704270 */
[----:B------:R-:W-:Y:S02]  /*40c0*/  BSSY B1, `(.L_x_102) ;  /* 0x0000005000017945 */ /* 0x000fe40003800000 */
[----:B------:R-:W-:-:S05]  /*40d0*/  FFMA R61, R61, R154, R12 ;  /* 0x0000009a3d3d7223 */ /* 0x000fca000000000c */
[----:B------:R0:W-:Y:S05]  /*40e0*/  @P2 STG.E desc[UR36][R4.64+0x124], R61 ;  /* 0x0001243d04002986 */ /* 0x0001ea000c101924 */
[----:B------:R-:W-:Y:S05]  /*40f0*/  @!P0 BRA `(.L_x_103) ;  /* 0x0000000000048947 */ /* 0x000fea0003800000 */
[----:B------:R0:W5:Y:S02]  /*4100*/  LDG.E.LTC128B R152, desc[UR36][R8.64+0x120] ;  /* 0x0001202408987981 */ /* 0x000164000c1e1920 */
.L_x_103:
[----:B------:R-:W-:Y:S05]  /*4110*/  BSYNC B1 ;  /* 0x0000000000017941 */ /* 0x000fea0003800000 */
.L_x_102:
        /* <DEDUP_REMOVED lines=8> */
.L_x_105:
[----:B------:R-:W-:Y:S05]  /*41a0*/  BSYNC B1 ;  /* 0x0000000000017941 */ /* 0x000fea0003800000 */
.L_x_104:
        /* <DEDUP_REMOVED lines=8> */
.L_x_107:
[----:B------:R-:W-:Y:S05]  /*4230*/  BSYNC B1 ;  /* 0x0000000000017941 */ /* 0x000fea0003800000 */
.L_x_106:
[----:B0----5:R-:W-:Y:S01]  /*4240*/  FMUL R13, R152, R155 ;  /* 0x0000009b980d7220 */ /* 0x021fe20000400000 */
[----:B------:R-:W-:Y:S01]  /*4250*/  ISETP.GT.AND P1, PT, R0, RZ, P0 ;  /* 0x000000ff0000720c */ /* 0x000fe20000724270 */
[----:B------:R-:W-:Y:S02]  /*4260*/  BSSY B1, `(.L_x_108) ;  /* 0x0000005000017945 */ /* 0x000fe40003800000 */
[----:B------:R-:W-:-:S05]  /*4270*/  FFMA R13, R64, R154, R13 ;  /* 0x0000009a400d7223 */ /* 0x000fca000000000d */
[----:B------:R0:W-:Y:S05]  /*4280*/  @P3 STG.E desc[UR36][R4.64+0x140], R13 ;  /* 0x0001400d04003986 */ /* 0x0001ea000c101924 */
[----:B------:R-:W-:Y:S05]  /*4290*/  @!P1 BRA `(.L_x_109) ;  /* 0x0000000000049947 */ /* 0x000fea0003800000 */
[----:B------:R0:W5:Y:S02]  /*42a0*/  LDG.E.LTC128B R152, desc[UR36][R6.64+0x144] ;  /* 0x0001442406987981 */ /* 0x000164000c1e1920 */
.L_x_109:
[----:B------:R-:W-:Y:S05]  /*42b0*/  BSYNC B1 ;  /* 0x0000000000017941 */ /* 0x000fea0003800000 */
.L_x_108:
[----:B-----5:R-:W-:Y:S01]  /*42c0*/  FMUL R12, R152, R155 ;  /* 0x0000009b980c7220 */ /* 0x020fe20000400000 */
[----:B------:R-:W-:Y:S01]  /*42d0*/  ISETP.GT.AND P2, PT, R0, 0x8, P2 ;  /* 0x000000080000780c */ /* 0x000fe20001744270 */
[----:B------:R-:W-:Y:S02]  /*42e0*/  BSSY B1, `(.L_x_110) ;  /* 0x0000005000017945 */ /* 0x000fe40003800000 */
[----:B------:R-:W-:-:S05]  /*42f0*/  FFMA R65, R65, R154, R12 ;  /* 0x0000009a41417223 */ /* 0x000fca000000000c */
[----:B------:R0:W-:Y:S05]  /*4300*/  @P1 STG.E desc[UR36][R4.64+0x144], R65 ;  /* 0x0001444104001986 */ /* 0x0001ea000c101924 */
[----:B------:R-:W-:Y:S05]  /*4310*/  @!P2 BRA `(.L_x_111) ;  /* 0x000000000004a947 */ /* 0x000fea0003800000 */
[----:B------:R0:W5:Y:S02]  /*4320*/  LDG.E.LTC128B R152, desc[UR36][R8.64+0x140] ;  /* 0x0001402408987981 */ /* 0x000164000c1e1920 */
.L_x_111:
[----:B------:R-:W-:Y:S05]  /*4330*/  BSYNC B1 ;  /* 0x0000000000017941 */ /* 0x000fea0003800000 */
.L_x_110:
        /* <DEDUP_REMOVED lines=8> */
.L_x_113:
[----:B------:R-:W-:Y:S05]  /*43c0*/  BSYNC B1 ;  /* 0x0000000000017941 */ /* 0x000fea0003800000 */
.L_x_112:
        /* <DEDUP_REMOVED lines=8> */
.L_x_115:
[----:B------:R-:W-:Y:S05]  /*4450*/  BSYNC B1 ;  /* 0x0000000000017941 */ /* 0x000fea0003800000 */
.L_x_114:
[----:B0----5:R-:W-:Y:S01]  /*4460*/  FMUL R13, R152, R155 ;  /* 0x0000009b980d7220 */ /* 0x021fe20000400000 */
[----:B------:R-:W-:Y:S01]  /*4470*/  ISETP.GT.AND P0, PT, R0, RZ, P2 ;  /* 0x000000ff0000720c */ /* 0x000fe20001704270 */
[----:B------:R-:W-:Y:S02]  /*4480*/  BSSY B1, `(.L_x_116) ;  /* 0x0000005000017945 */ /* 0x000fe40003800000 */
[----:B------:R-:W-:-:S05]  /*4490*/  FFMA R13, R68, R154, R13 ;  /* 0x0000009a440d7223 */ /* 0x000fca000000000d */
[----:B------:R0:W-:Y:S05]  /*44a0*/  @P3 STG.E desc[UR36][R4.64+0x160], R13 ;  /* 0x0001600d04003986 */ /* 0x0001ea000c101924 */
[----:B------:R-:W-:Y:S05]  /*44b0*/  @!P0 BRA `(.L_x_117) ;  /* 0x0000000000048947 */ /* 0x000fea0003800000 */
[----:B------:R0:W5:Y:S02]  /*44c0*/  LDG.E.LTC128B R152, desc[UR36][R6.64+0x164] ;  /* 0x0001642406987981 */ /* 0x000164000c1e1920 */
.L_x_117:
[----:B------:R-:W-:Y:S05]  /*44d0*/  BSYNC B1 ;  /* 0x0000000000017941 */ /* 0x000fea0003800000 */
.L_x_116:
[----:B-----5:R-:W-:Y:S01]  /*44e0*/  FMUL R12, R152, R155 ;  /* 0x0000009b980c7220 */ /* 0x020fe20000400000 */
[----:B------:R-:W-:Y:S01]  /*44f0*/  ISETP.GT.AND P1, PT, R0, 0x8, P1 ;  /* 0x000000080000780c */ /* 0x000fe20000f24270 */
[----:B------:R-:W-:Y:S02]  /*4500*/  BSSY B1, `(.L_x_118) ;  /* 0x0000005000017945 */ /* 0x000fe40003800000 */
[----:B------:R-:W-:-:S05]  /*4510*/  FFMA R69, R69, R154, R12 ;  /* 0x0000009a45457223 */ /* 0x000fca000000000c */
[----:B------:R0:W-:Y:S05]  /*4520*/  @P0 STG.E desc[UR36][R4.64+0x164], R69 ;  /* 0x0001644504000986 */ /* 0x0001ea000c101924 */
[----:B------:R-:W-:Y:S05]  /*4530*/  @!P1 BRA `(.L_x_119) ;  /* 0x0000000000049947 */ /* 0x000fea0003800000 */
[----:B------:R0:W5:Y:S02]  /*4540*/  LDG.E.LTC128B R152, desc[UR36][R8.64+0x160] ;  /* 0x0001602408987981 */ /* 0x000164000c1e1920 */
.L_x_119:
[----:B------:R-:W-:Y:S05]  /*4550*/  BSYNC B1 ;  /* 0x0000000000017941 */ /* 0x000fea0003800000 */
.L_x_118:
        /* <DEDUP_REMOVED lines=8> */
.L_x_121:
[----:B------:R-:W-:Y:S05]  /*45e0*/  BSYNC B1 ;  /* 0x0000000000017941 */ /* 0x000fea0003800000 */
.L_x_120:
        /* <DEDUP_REMOVED lines=8> */
.L_x_123:
[----:B------:R-:W-:Y:S05]  /*4670*/  BSYNC B1 ;  /* 0x0000000000017941 */ /* 0x000fea0003800000 */
.L_x_122:
[----:B0----5:R-:W-:Y:S01]  /*4680*/  FMUL R13, R152, R155 ;  /* 0x0000009b980d7220 */ /* 0x021fe20000400000 */
[----:B------:R-:W-:Y:S01]  /*4690*/  ISETP.GT.AND P2, PT, R0, RZ, P1 ;  /* 0x000000ff0000720c */ /* 0x000fe20000f44270 */
[----:B------:R-:W-:Y:S02]  /*46a0*/  BSSY B1, `(.L_x_124) ;  /* 0x0000005000017945 */ /* 0x000fe40003800000 */
[----:B------:R-:W-:-:S05]  /*46b0*/  FFMA R13, R72, R154, R13 ;  /* 0x0000009a480d7223 */ /* 0x000fca000000000d */
[----:B------:R0:W-:Y:S05]  /*46c0*/  @P3 STG.E desc[UR36][R4.64+0x180], R13 ;  /* 0x0001800d04003986 */ /* 0x0001ea000c101924 */
[----:B------:R-:W-:Y:S05]  /*46d0*/  @!P2 BRA `(.L_x_125) ;  /* 0x000000000004a947 */ /* 0x000fea0003800000 */
[----:B------:R0:W5:Y:S02]  /*46e0*/  LDG.E.LTC128B R152, desc[UR36][R6.64+0x184] ;  /* 0x0001842406987981 */ /* 0x000164000c1e1920 */
.L_x_125:
[----:B------:R-:W-:Y:S05]  /*46f0*/  BSYNC B1 ;  /* 0x0000000000017941 */ /* 0x000fea0003800000 */
.L_x_124:
[----:B-----5:R-:W-:Y:S01]  /*4700*/  FMUL R12, R152, R155 ;  /* 0x0000009b980c7220 */ /* 0x020fe20000400000 */
[----:B------:R-:W-:Y:S01]  /*4710*/  ISETP.GT.AND P0, PT, R0, 0x8, P0 ;  /* 0x000000080000780c */ /* 0x000fe20000704270 */
[----:B------:R-:W-:Y:S02]  /*4720*/  BSSY B1, `(.L_x_126) ;  /* 0x0000005000017945 */ /* 0x000fe40003800000 */
[----:B------:R-:W-:-:S05]  /*4730*/  FFMA R73, R73, R154, R12 ;  /* 0x0000009a49497223 */ /* 0x000fca000000000c */
[----:B------:R0:W-:Y:S05]  /*4740*/  @P2 STG.E desc[UR36][R4.64+0x184], R73 ;  /* 0x0001844904002986 */ /* 0x0001ea000c101924 */
[----:B------:R-:W-:Y:S05]  /*4750*/  @!P0 BRA `(.L_x_127) ;  /* 0x0000000000048947 */ /* 0x000fea0003800000 */
[----:B------:R0:W5:Y:S02]  /*4760*/  LDG.E.LTC128B R152, desc[UR36][R8.64+0x180] ;  /* 0x0001802408987981 */ /* 0x000164000c1e1920 */
.L_x_127:
[----:B------:R-:W-:Y:S05]  /*4770*/  BSYNC B1 ;  /* 0x0000000000017941 */ /* 0x000fea0003800000 */
.L_x_126:
        /* <DEDUP_REMOVED lines=8> */
.L_x_129:
[----:B------:R-:W-:Y:S05]  /*4800*/  BSYNC B1 ;  /* 0x0000000000017941 */ /* 0x000fea0003800000 */
.L_x_128:
        /* <DEDUP_REMOVED lines=8> */
.L_x_131:
[----:B------:R-:W-:Y:S05]  /*4890*/  BSYNC B1 ;  /* 0x0000000000017941 */ /* 0x000fea0003800000 */
.L_x_130:
[----:B0----5:R-:W-:Y:S01]  /*48a0*/  FMUL R13, R152, R155 ;  /* 0x0000009b980d7220 */ /* 0x021fe20000400000 */
[----:B------:R-:W-:Y:S01]  /*48b0*/  ISETP.GT.AND P1, PT, R0, RZ, P0 ;  /* 0x000000ff0000720c */ /* 0x000fe20000724270 */
[----:B------:R-:W-:Y:S02]  /*48c0*/  BSSY B1, `(.L_x_132) ;  /* 0x0000005000017945 */ /* 0x000fe40003800000 */
[----:B------:R-:W-:-:S05]  /*48d0*/  FFMA R13, R76, R154, R13 ;  /* 0x0000009a4c0d7223 */ /* 0x000fca000000000d */
[----:B------:R0:W-:Y:S05]  /*48e0*/  @P3 STG.E desc[UR36][R4.64+0x1a0], R13 ;  /* 0x0001a00d04003986 */ /* 0x0001ea000c101924 */
[----:B------:R-:W-:Y:S05]  /*48f0*/  @!P1 BRA `(.L_x_133) ;  /* 0x0000000000049947 */ /* 0x000fea0003800000 */
[----:B------:R0:W5:Y:S02]  /*4900*/  LDG.E.LTC128B R152, desc[UR36][R6.64+0x1a4] ;  /* 0x0001a42406987981 */ /* 0x000164000c1e1920 */
.L_x_133:
[----:B------:R-:W-:Y:S05]  /*4910*/  BSYNC B1 ;  /* 0x0000000000017941 */ /* 0x000fea0003800000 */
.L_x_132:
[----:B-----5:R-:W-:Y:S01]  /*4920*/  FMUL R12, R152, R155 ;  /* 0x0000009b980c7220 */ /* 0x020fe20000400000 */
[----:B------:R-:W-:Y:S01]  /*4930*/  ISETP.GT.AND P2, PT, R0, 0x8, P2 ;  /* 0x000000080000780c */ /* 0x000fe20001744270 */
[----:B------:R-:W-:Y:S02]  /*4940*/  BSSY B1, `(.L_x_134) ;  /* 0x0000005000017945 */ /* 0x000fe40003800000 */
[----:B------:R-:W-:-:S05]  /*4950*/  FFMA R77, R77, R154, R12 ;  /* 0x0000009a4d4d7223 */ /* 0x000fca000000000c */
[----:B------:R0:W-:Y:S05]  /*4960*/  @P1 STG.E desc[UR36][R4.64+0x1a4], R77 ;  /* 0x0001a44d04001986 */ /* 0x0001ea000c101924 */
[----:B------:R-:W-:Y:S05]  /*4970*/  @!P2 BRA `(.L_x_135) ;  /* 0x000000000004a947 */ /* 0x000fea0003800000 */
[----:B------:R0:W5:Y:S02]  /*4980*/  LDG.E.LTC128B R152, desc[UR36][R8.64+0x1a0] ;  /* 0x0001a02408987981 */ /* 0x000164000c1e1920 */
.L_x_135:
[----:B------:R-:W-:Y:S05]  /*4990*/  BSYNC B1 ;  /* 0x0000000000017941 */ /* 0x000fea0003800000 */
.L_x_134:
        /* <DEDUP_REMOVED lines=8> */
.L_x_137:
[----:B------:R-:W-:Y:S05]  /*4a20*/  BSYNC B1 ;  /* 0x0000000000017941 */ /* 0x000fea0003800000 */
.L_x_136:
        /* <DEDUP_REMOVED lines=8> */
.L_x_139:
[----:B------:R-:W-:Y:S05]  /*4ab0*/  BSYNC B1 ;  /* 0x0000000000017941 */ /* 0x000fea0003800000 */
.L_x_138:
[----:B0----5:R-:W-:Y:S01]  /*4ac0*/  FMUL R13, R152, R155 ;  /* 0x0000009b980d7220 */ /* 0x021fe20000400000 */
[----:B------:R-:W-:Y:S01]  /*4ad0*/  ISETP.GT.AND P0, PT, R0, RZ, P2 ;  /* 0x000000ff0000720c */ /* 0x000fe20001704270 */
[----:B------:R-:W-:Y:S02]  /*4ae0*/  BSSY B1, `(.L_x_140) ;  /* 0x0000005000017945 */ /* 0x000fe40003800000 */
[----:B------:R-:W-:-:S05]  /*4af0*/  FFMA R13, R80, R154, R13 ;  /* 0x0000009a500d7223 */ /* 0x000fca000000000d */
[----:B------:R0:W-:Y:S05]  /*4b00*/  @P3 STG.E desc[UR36][R4.64+0x1c0], R13 ;  /* 0x0001c00d04003986 */ /* 0x0001ea000c101924 */
[----:B------:R-:W-:Y:S05]  /*4b10*/  @!P0 BRA `(.L_x_141) ;  /* 0x0000000000048947 */ /* 0x000fea0003800000 */
[----:B------:R0:W5:Y:S02]  /*4b20*/  LDG.E.LTC128B R152, desc[UR36][R6.64+0x1c4] ;  /* 0x0001c42406987981 */ /* 0x000164000c1e1920 */
.L_x_141:
[----:B------:R-:W-:Y:S05]  /*4b30*/  BSYNC B1 ;  /* 0x0000000000017941 */ /* 0x000fea0003800000 */
.L_x_140:
[----:B-----5:R-:W-:Y:S01]  /*4b40*/  FMUL R12, R152, R155 ;  /* 0x0000009b980c7220 */ /* 0x020fe20000400000 */
[----:B------:R-:W-:Y:S01]  /*4b50*/  ISETP.GT.AND P1, PT, R0, 0x8, P1 ;  /* 0x000000080000780c */ /* 0x000fe20000f24270 */
[----:B------:R-:W-:Y:S02]  /*4b60*/  BSSY B1, `(.L_x_142) ;  /* 0x0000005000017945 */ /* 0x000fe40003800000 */
[----:B------:R-:W-:-:S05]  /*4b70*/  FFMA R81, R81, R154, R12 ;  /* 0x0000009a51517223 */ /* 0x000fca000000000c */
[----:B------:R0:W-:Y:S05]  /*4b80*/  @P0 STG.E desc[UR36][R4.64+0x1c4], R81 ;  /* 0x0001c45104000986 */ /* 0x0001ea000c101924 */
[----:B------:R-:W-:Y:S05]  /*4b90*/  @!P1 BRA `(.L_x_143) ;  /* 0x0000000000049947 */ /* 0x000fea0003800000 */
[----:B------:R0:W5:Y:S02]  /*4ba0*/  LDG.E.LTC128B R152, desc[UR36][R8.64+0x1c0] ;  /* 0x0001c02408987981 */ /* 0x000164000c1e1920 */
.L_x_143:
[----:B------:R-:W-:Y:S05]  /*4bb0*/  BSYNC B1 ;  /* 0x0000000000017941 */ /* 0x000fea0003800000 */
.L_x_142:
        /* <DEDUP_REMOVED lines=8> */
.L_x_145:
[----:B------:R-:W-:Y:S05]  /*4c40*/  BSYNC B1 ;  /* 0x0000000000017941 */ /* 0x000fea0003800000 */
.L_x_144:
        /* <DEDUP_REMOVED lines=8> */
.L_x_147:
[----:B------:R-:W-:Y:S05]  /*4cd0*/  BSYNC B1 ;  /* 0x0000000000017941 */ /* 0x000fea0003800000 */
.L_x_146:
[----:B0----5:R-:W-:Y:S01]  /*4ce0*/  FMUL R13, R152, R155 ;  /* 0x0000009b980d7220 */ /* 0x021fe20000400000 */
[----:B------:R-:W-:Y:S01]  /*4cf0*/  ISETP.GT.AND P2, PT, R0, RZ, P1 ;  /* 0x000000ff0000720c */ /* 0x000fe20000f44270 */
[----:B------:R-:W-:Y:S02]  /*4d00*/  BSSY B1, `(.L_x_148) ;  /* 0x0000005000017945 */ /* 0x000fe40003800000 */
[----:B------:R-:W-:-:S05]  /*4d10*/  FFMA R13, R84, R154, R13 ;  /* 0x0000009a540d7223 */ /* 0x000fca000000000d */
[----:B------:R0:W-:Y:S05]  /*4d20*/  @P3 STG.E desc[UR36][R4.64+0x1e0], R13 ;  /* 0x0001e00d04003986 */ /* 0x0001ea000c101924 */
[----:B------:R-:W-:Y:S05]  /*4d30*/  @!P2 BRA `(.L_x_149) ;  /* 0x000000000004a947 */ /* 0x000fea0003800000 */
[----:B------:R0:W5:Y:S02]  /*4d40*/  LDG.E.LTC128B R152, desc[UR36][R6.64+0x1e4] ;  /* 0x0001e42406987981 */ /* 0x000164000c1e1920 */
.L_x_149:
[----:B------:R-:W-:Y:S05]  /*4d50*/  BSYNC B1 ;  /* 0x0000000000017941 */ /* 0x000fea0003800000 */
.L_x_148:
[----:B-----5:R-:W-:Y:S01]  /*4d60*/  FMUL R12, R152, R155 ;  /* 0x0000009b980c7220 */ /* 0x020fe20000400000 */
[----:B------:R-:W-:Y:S01]  /*4d70*/  ISETP.GT.AND P0, PT, R0, 0x8, P0 ;  /* 0x000000080000780c */ /* 0x000fe20000704270 */
[----:B------:R-:W-:Y:S02]  /*4d80*/  BSSY B1, `(.L_x_150) ;  /* 0x0000005000017945 */ /* 0x000fe40003800000 */
[----:B------:R-:W-:-:S05]  /*4d90*/  FFMA R85, R85, R154, R12 ;  /* 0x0000009a55557223 */ /* 0x000fca000000000c */
[----:B------:R0:W-:Y:S05]  /*4da0*/  @P2 STG.E desc[UR36][R4.64+0x1e4], R85 ;  /* 0x0001e45504002986 */ /* 0x0001ea000c101924 */
[----:B------:R-:W-:Y:S05]  /*4db0*/  @!P0 BRA `(.L_x_151) ;  /* 0x0000000000048947 */ /* 0x000fea0003800000 */
[----:B------:R0:W5:Y:S02]  /*4dc0*/  LDG.E.LTC128B R152, desc[UR36][R8.64+0x1e0] ;  /* 0x0001e02408987981 */ /* 0x000164000c1e1920 */
.L_x_151:
[----:B------:R-:W-:Y:S05]  /*4dd0*/  BSYNC B1 ;  /* 0x0000000000017941 */ /* 0x000fea0003800000 */
.L_x_150:
        /* <DEDUP_REMOVED lines=8> */
.L_x_153:
[----:B------:R-:W-:Y:S05]  /*4e60*/  BSYNC B1 ;  /* 0x0000000000017941 */ /* 0x000fea0003800000 */
.L_x_152:
        /* <DEDUP_REMOVED lines=8> */
.L_x_155:
[----:B------:R-:W-:Y:S05]  /*4ef0*/  BSYNC B1 ;  /* 0x0000000000017941 */ /* 0x000fea0003800000 */
.L_x_154:
[----:B0----5:R-:W-:Y:S01]  /*4f00*/  FMUL R13, R152, R155 ;  /* 0x0000009b980d7220 */ /* 0x021fe20000400000 */
[----:B------:R-:W-:Y:S01]  /*4f10*/  ISETP.GT.AND P1, PT, R0, RZ, P0 ;  /* 0x000000ff0000720c */ /* 0x000fe20000724270 */
[----:B------:R-:W-:Y:S02]  /*4f20*/  BSSY B1, `(.L_x_156) ;  /* 0x0000005000017945 */ /* 0x000fe40003800000 */
[----:B------:R-:W-:-:S05]  /*4f30*/  FFMA R13, R88, R154, R13 ;  /* 0x0000009a580d7223 */ /* 0x000fca000000000d */
[----:B------:R0:W-:Y:S05]  /*4f40*/  @P3 STG.E desc[UR36][R4.64+0x200], R13 ;  /* 0x0002000d04003986 */ /* 0x0001ea000c101924 */
[----:B------:R-:W-:Y:S05]  /*4f50*/  @!P1 BRA `(.L_x_157) ;  /* 0x0000000000049947 */ /* 0x000fea0003800000 */
[----:B------:R0:W5:Y:S02]  /*4f60*/  LDG.E.LTC128B R152, desc[UR36][R6.64+0x204] ;  /* 0x0002042406987981 */ /* 0x000164000c1e1920 */
.L_x_157:
[----:B------:R-:W-:Y:S05]  /*4f70*/  BSYNC B1 ;  /* 0x0000000000017941 */ /* 0x000fea0003800000 */
.L_x_156:
[----:B-----5:R-:W-:Y:S01]  /*4f80*/  FMUL R12, R152, R155 ;  /* 0x0000009b980c7220 */ /* 0x020fe20000400000 */
[----:B------:R-:W-:Y:S01]  /*4f90*/  ISETP.GT.AND P2, PT, R0, 0x8, P2 ;  /* 0x000000080000780c */ /* 0x000fe20001744270 */
[----:B------:R-:W-:Y:S02]  /*4fa0*/  BSSY B1, `(.L_x_158) ;  /* 0x0000005000017945 */ /* 0x000fe40003800000 */
[----:B------:R-:W-:-:S05]  /*4fb0*/  FFMA R89, R89, R154, R12 ;  /* 0x0000009a59597223 */ /* 0x000fca000000000c */
[----:B------:R0:W-:Y:S05]  /*4fc0*/  @P1 STG.E desc[UR36][R4.64+0x204], R89 ;  /* 0x0002045904001986 */ /* 0x0001ea000c101924 */
[----:B------:R-:W-:Y:S05]  /*4fd0*/  @!P2 BRA `(.L_x_159) ;  /* 0x000000000004a947 */ /* 0x000fea0003800000 */
[----:B------:R0:W5:Y:S02]  /*4fe0*/  LDG.E.LTC128B R152, desc[UR36][R8.64+0x200] ;  /* 0x0002002408987981 */ /* 0x000164000c1e1920 */
.L_x_159:
[----:B------:R-:W-:Y:S05]  /*4ff0*/  BSYNC B1 ;  /* 0x0000000000017941 */ /* 0x000fea0003800000 */
.L_x_158:
        /* <DEDUP_REMOVED lines=8> */
.L_x_161:
[----:B------:R-:W-:Y:S05]  /*5080*/  BSYNC B1 ;  /* 0x0000000000017941 */ /* 0x000fea0003800000 */
.L_x_160:
        /* <DEDUP_REMOVED lines=8> */
.L_x_163:
[----:B------:R-:W-:Y:S05]  /*5110*/  BSYNC B1 ;  /* 0x0000000000017941 */ /* 0x000fea0003800000 */
.L_x_162:
[----:B0----5:R-:W-:Y:S01]  /*5120*/  FMUL R13, R152, R155 ;  /* 0x0000009b980d7220 */ /* 0x021fe20000400000 */
[----:B------:R-:W-:Y:S01]  /*5130*/  ISETP.GT.AND P0, PT, R0, RZ, P2 ;  /* 0x000000ff0000720c */ /* 0x000fe20001704270 */
[----:B------:R-:W-:Y:S02]  /*5140*/  BSSY B1, `(.L_x_164) ;  /* 0x0000005000017945 */ /* 0x000fe40003800000 */
[----:B------:R-:W-:-:S05]  /*5150*/  FFMA R13, R92, R154, R13 ;  /* 0x0000009a5c0d7223 */ /* 0x000fca000000000d */
[----:B------:R0:W-:Y:S05]  /*5160*/  @P3 STG.E desc[UR36][R4.64+0x220], R13 ;  /* 0x0002200d04003986 */ /* 0x0001ea000c101924 */
[----:B------:R-:W-:Y:S05]  /*5170*/  @!P0 BRA `(.L_x_165) ;  /* 0x0000000000048947 */ /* 0x000fea0003800000 */
[----:B------:R0:W5:Y:S02]  /*5180*/  LDG.E.LTC128B R152, desc[UR36][R6.64+0x224] ;  /* 0x0002242406987981 */ /* 0x000164000c1e1920 */
.L_x_165:
[----:B------:R-:W-:Y:S05]  /*5190*/  BSYNC B1 ;  /* 0x0000000000017941 */ /* 0x000fea0003800000 */
.L_x_164:
[----:B-----5:R-:W-:Y:S01]  /*51a0*/  FMUL R12, R152, R155 ;  /* 0x0000009b980c7220 */ /* 0x020fe20000400000 */
[----:B------:R-:W-:Y:S01]  /*51b0*/  ISETP.GT.AND P1, PT, R0, 0x8, P1 ;  /* 0x000000080000780c */ /* 0x000fe20000f24270 */
[----:B------:R-:W-:Y:S02]  /*51c0*/  BSSY B1, `(.L_x_166) ;  /* 0x0000005000017945 */ /* 0x000fe40003800000 */
[----:B------:R-:W-:-:S05]  /*51d0*/  FFMA R93, R93, R154, R12 ;  /* 0x0000009a5d5d7223 */ /* 0x000fca000000000c */
[----:B------:R0:W-:Y:S05]  /*51e0*/  @P0 STG.E desc[UR36][R4.64+0x224], R93 ;  /* 0x0002245d04000986 */ /* 0x0001ea000c101924 */
[----:B------:R-:W-:Y:S05]  /*51f0*/  @!P1 BRA `(.L_x_167) ;  /* 0x0000000000049947 */ /* 0x000fea0003800000 */
[----:B------:R0:W5:Y:S02]  /*5200*/  LDG.E.LTC128B R152, desc[UR36][R8.64+0x220] ;  /* 0x0002202408987981 */ /* 0x000164000c1e1920 */
.L_x_167:
[----:B------:R-:W-:Y:S05]  /*5210*/  BSYNC B1 ;  /* 0x0000000000017941 */ /* 0x000fea0003800000 */
.L_x_166:
        /* <DEDUP_REMOVED lines=8> */
.L_x_169:
[----:B------:R-:W-:Y:S05]  /*52a0*/  BSYNC B1 ;  /* 0x0000000000017941 */ /* 0x000fea0003800000 */
.L_x_168:
        /* <DEDUP_REMOVED lines=8> */
.L_x_171:
[----:B------:R-:W-:Y:S05]  /*5330*/  BSYNC B1 ;  /* 0x0000000000017941 */ /* 0x000fea0003800000 */
.L_x_170:
[----:B0----5:R-:W-:Y:S01]  /*5340*/  FMUL R13, R152, R155 ;  /* 0x0000009b980d7220 */ /* 0x021fe20000400000 */
[----:B------:R-:W-:Y:S01]  /*5350*/  ISETP.GT.AND P2, PT, R0, RZ, P1 ;  /* 0x000000ff0000720c */ /* 0x000fe20000f44270 */
[----:B------:R-:W-:Y:S02]  /*5360*/  BSSY B1, `(.L_x_172) ;  /* 0x0000005000017945 */ /* 0x000fe40003800000 */
[----:B------:R-:W-:-:S05]  /*5370*/  FFMA R13, R96, R154, R13 ;  /* 0x0000009a600d7223 */ /* 0x000fca000000000d */
[----:B------:R0:W-:Y:S05]  /*5380*/  @P3 STG.E desc[UR36][R4.64+0x240], R13 ;  /* 0x0002400d04003986 */ /* 0x0001ea000c101924 */
[----:B------:R-:W-:Y:S05]  /*5390*/  @!P2 BRA `(.L_x_173) ;  /* 0x000000000004a947 */ /* 0x000fea0003800000 */
[----:B------:R0:W5:Y:S02]  /*53a0*/  LDG.E.LTC128B R152, desc[UR36][R6.64+0x244] ;  /* 0x0002442406987981 */ /* 0x000164000c1e1920 */
.L_x_173:
[----:B------:R-:W-:Y:S05]  /*53b0*/  BSYNC B1 ;  /* 0x0000000000017941 */ /* 0x000fea0003800000 */
.L_x_172:
[----:B-----5:R-:W-:Y:S01]  /*53c0*/  FMUL R12, R152, R155 ;  /* 0x0000009b980c7220 */ /* 0x020fe20000400000 */
[----:B------:R-:W-:Y:S01]  /*53d0*/  ISETP.GT.AND P0, PT, R0, 0x8, P0 ;  /* 0x000000080000780c */ /* 0x000fe20000704270 */
[----:B------:R-:W-:Y:S02]  /*53e0*/  BSSY B1, `(.L_x_174) ;  /* 0x0000005000017945 */ /* 0x000fe40003800000 */
[----:B------:R-:W-:-:S05]  /*53f0*/  FFMA R97, R97, R154, R12 ;  /* 0x0000009a61617223 */ /* 0x000fca000000000c */
[----:B------:R0:W-:Y:S05]  /*5400*/  @P2 STG.E desc[UR36][R4.64+0x244], R97 ;  /* 0x0002446104002986 */ /* 0x0001ea000c101924 */
[----:B------:R-:W-:Y:S05]  /*5410*/  @!P0 BRA `(.L_x_175) ;  /* 0x0000000000048947 */ /* 0x000fea0003800000 */
[----:B------:R0:W5:Y:S02]  /*5420*/  LDG.E.LTC128B R152, desc[UR36][R8.64+0x240] ;  /* 0x0002402408987981 */ /* 0x000164000c1e1920 */
.L_x_175:
[----:B------:R-:W-:Y:S05]  /*5430*/  BSYNC B1 ;  /* 0x0000000000017941 */ /* 0x000fea0003800000 */
.L_x_174:
        /* <DEDUP_REMOVED lines=8> */
.L_x_177:
[----:B------:R-:W-:Y:S05]  /*54c0*/  BSYNC B1 ;  /* 0x0000000000017941 */ /* 0x000fea0003800000 */
.L_x_176:
        /* <DEDUP_REMOVED lines=8> */
.L_x_179:
[----:B------:R-:W-:Y:S05]  /*5550*/  BSYNC B1 ;  /* 0x0000000000017941 */ /* 0x000fea0003800000 */
.L_x_178:
[----:B0----5:R-:W-:Y:S01]  /*5560*/  FMUL R13, R152, R155 ;  /* 0x0000009b980d7220 */ /* 0x021fe20000400000 */
[----:B------:R-:W-:Y:S01]  /*5570*/  ISETP.GT.AND P1, PT, R0, RZ, P0 ;  /* 0x000000ff0000720c */ /* 0x000fe20000724270 */
[----:B------:R-:W-:Y:S02]  /*5580*/  BSSY B1, `(.L_x_180) ;  /* 0x0000005000017945 */ /* 0x000fe40003800000 */
[----:B------:R-:W-:-:S05]  /*5590*/  FFMA R13, R100, R154, R13 ;  /* 0x0000009a640d7223 */ /* 0x000fca000000000d */
[----:B------:R0:W-:Y:S05]  /*55a0*/  @P3 STG.E desc[UR36][R4.64+0x260], R13 ;  /* 0x0002600d04003986 */ /* 0x0001ea000c101924 */
[----:B------:R-:W-:Y:S05]  /*55b0*/  @!P1 BRA `(.L_x_181) ;  /* 0x0000000000049947 */ /* 0x000fea0003800000 */
[----:B------:R0:W5:Y:S02]  /*55c0*/  LDG.E.LTC128B R152, desc[UR36][R6.64+0x264] ;  /* 0x0002642406987981 */ /* 0x000164000c1e1920 */
.L_x_181:
[----:B------:R-:W-:Y:S05]  /*55d0*/  BSYNC B1 ;  /* 0x0000000000017941 */ /* 0x000fea0003800000 */
.L_x_180:
[----:B-----5:R-:W-:Y:S01]  /*55e0*/  FMUL R12, R152, R155 ;  /* 0x0000009b980c7220 */ /* 0x020fe20000400000 */
[----:B------:R-:W-:Y:S01]  /*55f0*/  ISETP.GT.AND P2, PT, R0, 0x8, P2 ;  /* 0x000000080000780c */ /* 0x000fe20001744270 */
[----:B------:R-:W-:Y:S02]  /*5600*/  BSSY B1, `(.L_x_182) ;  /* 0x0000005000017945 */ /* 0x000fe40003800000 */
[----:B------:R-:W-:-:S05]  /*5610*/  FFMA R101, R101, R154, R12 ;  /* 0x0000009a65657223 */ /* 0x000fca000000000c */
[----:B------:R0:W-:Y:S05]  /*5620*/  @P1 STG.E desc[UR36][R4.64+0x264], R101 ;  /* 0x0002646504001986 */ /* 0x0001ea000c101924 */
[----:B------:R-:W-:Y:S05]  /*5630*/  @!P2 BRA `(.L_x_183) ;  /* 0x000000000004a947 */ /* 0x000fea0003800000 */
[----:B------:R0:W5:Y:S02]  /*5640*/  LDG.E.LTC128B R152, desc[UR36][R8.64+0x260] ;  /* 0x0002602408987981 */ /* 0x000164000c1e1920 */
.L_x_183:
[----:B------:R-:W-:Y:S05]  /*5650*/  BSYNC B1 ;  /* 0x0000000000017941 */ /* 0x000fea0003800000 */
.L_x_182:
        /* <DEDUP_REMOVED lines=8> */
.L_x_185:
[----:B------:R-:W-:Y:S05]  /*56e0*/  BSYNC B1 ;  /* 0x0000000000017941 */ /* 0x000fea0003800000 */
.L_x_184:
        /* <DEDUP_REMOVED lines=8> */
.L_x_187:
[----:B------:R-:W-:Y:S05]  /*5770*/  BSYNC B1 ;  /* 0x0000000000017941 */ /* 0x000fea0003800000 */
.L_x_186:
[----:B0----5:R-:W-:Y:S01]  /*5780*/  FMUL R13, R152, R155 ;  /* 0x0000009b980d7220 */ /* 0x021fe20000400000 */
[----:B------:R-:W-:Y:S01]  /*5790*/  ISETP.GT.AND P0, PT, R0, RZ, P2 ;  /* 0x000000ff0000720c */ /* 0x000fe20001704270 */
[----:B------:R-:W-:Y:S02]  /*57a0*/  BSSY B1, `(.L_x_188) ;  /* 0x0000005000017945 */ /* 0x000fe40003800000 */
[----:B------:R-:W-:-:S05]  /*57b0*/  FFMA R13, R104, R154, R13 ;  /* 0x0000009a680d7223 */ /* 0x000fca000000000d */
[----:B------:R0:W-:Y:S05]  /*57c0*/  @P3 STG.E desc[UR36][R4.64+0x280], R13 ;  /* 0x0002800d04003986 */ /* 0x0001ea000c101924 */
[----:B------:R-:W-:Y:S05]  /*57d0*/  @!P0 BRA `(.L_x_189) ;  /* 0x0000000000048947 */ /* 0x000fea0003800000 */
[----:B------:R0:W5:Y:S02]  /*57e0*/  LDG.E.LTC128B R152, desc[UR36][R6.64+0x284] ;  /* 0x0002842406987981 */ /* 0x000164000c1e1920 */
.L_x_189:
[----:B------:R-:W-:Y:S05]  /*57f0*/  BSYNC B1 ;  /* 0x0000000000017941 */ /* 0x000fea0003800000 */
.L_x_188:
[----:B-----5:R-:W-:Y:S01]  /*5800*/  FMUL R12, R152, R155 ;  /* 0x0000009b980c7220 */ /* 0x020fe20000400000 */
[----:B------:R-:W-:Y:S01]  /*5810*/  ISETP.GT.AND P1, PT, R0, 0x8, P1 ;  /* 0x000000080000780c */ /* 0x000fe20000f24270 */
[----:B------:R-:W-:Y:S02]  /*5820*/  BSSY B1, `(.L_x_190) ;  /* 0x0000005000017945 */ /* 0x000fe40003800000 */
[----:B------:R-:W-:-:S05]  /*5830*/  FFMA R105, R105, R154, R12 ;  /* 0x0000009a69697223 */ /* 0x000fca000000000c */
[----:B------:R0:W-:Y:S05]  /*5840*/  @P0 STG.E desc[UR36][R4.64+0x284], R105 ;  /* 0x0002846904000986 */ /* 0x0001ea000c101924 */
[----:B------:R-:W-:Y:S05]  /*5850*/  @!P1 BRA `(.L_x_191) ;  /* 0x0000000000049947 */ /* 0x000fea0003800000 */
[----:B------:R0:W5:Y:S02]  /*5860*/  LDG.E.LTC128B R152, desc[UR36][R8.64+0x280] ;  /* 0x0002802408987981 */ /* 0x000164000c1e1920 */
.L_x_191:
[----:B------:R-:W-:Y:S05]  /*5870*/  BSYNC B1 ;  /* 0x0000000000017941 */ /* 0x000fea0003800000 */
.L_x_190:
        /* <DEDUP_REMOVED lines=8> */
.L_x_193:
[----:B------:R-:W-:Y:S05]  /*5900*/  BSYNC B1 ;  /* 0x0000000000017941 */ /* 0x000fea0003800000 */
.L_x_192:
        /* <DEDUP_REMOVED lines=8> */
.L_x_195:
[----:B------:R-:W-:Y:S05]  /*5990*/  BSYNC B1 ;  /* 0x0000000000017941 */ /* 0x000fea0003800000 */
.L_x_194:
[----:B0----5:R-:W-:Y:S01]  /*59a0*/  FMUL R13, R152, R155 ;  /* 0x0000009b980d7220 */ /* 0x021fe20000400000 */
[----:B------:R-:W-:Y:S01]  /*59b0*/  ISETP.GT.AND P2, PT, R0, RZ, P1 ;  /* 0x000000ff0000720c */ /* 0x000fe20000f44270 */
[----:B------:R-:W-:Y:S02]  /*59c0*/  BSSY B1, `(.L_x_196) ;  /* 0x0000005000017945 */ /* 0x000fe40003800000 */
[----:B------:R-:W-:-:S05]  /*59d0*/  FFMA R13, R108, R154, R13 ;  /* 0x0000009a6c0d7223 */ /* 0x000fca000000000d */
[----:B------:R0:W-:Y:S05]  /*59e0*/  @P3 STG.E desc[UR36][R4.64+0x2a0], R13 ;  /* 0x0002a00d04003986 */ /* 0x0001ea000c101924 */
[----:B------:R-:W-:Y:S05]  /*59f0*/  @!P2 BRA `(.L_x_197) ;  /* 0x000000000004a947 */ /* 0x000fea0003800000 */
[----:B------:R0:W5:Y:S02]  /*5a00*/  LDG.E.LTC128B R152, desc[UR36][R6.64+0x2a4] ;  /* 0x0002a42406987981 */ /* 0x000164000c1e1920 */
.L_x_197:
[----:B------:R-:W-:Y:S05]  /*5a10*/  BSYNC B1 ;  /* 0x0000000000017941 */ /* 0x000fea0003800000 */
.L_x_196:
[----:B-----5:R-:W-:Y:S01]  /*5a20*/  FMUL R12, R152, R155 ;  /* 0x0000009b980c7220 */ /* 0x020fe20000400000 */
[----:B------:R-:W-:Y:S01]  /*5a30*/  ISETP.GT.AND P0, PT, R0, 0x8, P0 ;  /* 0x000000080000780c */ /* 0x000fe20000704270 */
[----:B------:R-:W-:Y:S02]  /*5a40*/  BSSY B1, `(.L_x_198) ;  /* 0x0000005000017945 */ /* 0x000fe40003800000 */
[----:B------:R-:W-:-:S05]  /*5a50*/  FFMA R109, R109, R154, R12 ;  /* 0x0000009a6d6d7223 */ /* 0x000fca000000000c */
[----:B------:R0:W-:Y:S05]  /*5a60*/  @P2 STG.E desc[UR36][R4.64+0x2a4], R109 ;  /* 0x0002a46d04002986 */ /* 0x0001ea000c101924 */
[----:B------:R-:W-:Y:S05]  /*5a70*/  @!P0 BRA `(.L_x_199) ;  /* 0x0000000000048947 */ /* 0x000fea0003800000 */
[----:B------:R0:W5:Y:S02]  /*5a80*/  LDG.E.LTC128B R152, desc[UR36][R8.64+0x2a0] ;  /* 0x0002a02408987981 */ /* 0x000164000c1e1920 */
.L_x_199:
[----:B------:R-:W-:Y:S05]  /*5a90*/  BSYNC B1 ;  /* 0x0000000000017941 */ /* 0x000fea0003800000 */
.L_x_198:
        /* <DEDUP_REMOVED lines=8> */
.L_x_201:
[----:B------:R-:W-:Y:S05]  /*5b20*/  BSYNC B1 ;  /* 0x0000000000017941 */ /* 0x000fea0003800000 */
.L_x_200:
        /* <DEDUP_REMOVED lines=8> */
.L_x_203:
[----:B------:R-:W-:Y:S05]  /*5bb0*/  BSYNC B1 ;  /* 0x0000000000017941 */ /* 0x000fea0003800000 */
.L_x_202:
[----:B0----5:R-:W-:Y:S01]  /*5bc0*/  FMUL R13, R152, R155 ;  /* 0x0000009b980d7220 */ /* 0x021fe20000400000 */
[----:B------:R-:W-:Y:S01]  /*5bd0*/  ISETP.GT.AND P1, PT, R0, RZ, P0 ;  /* 0x000000ff0000720c */ /* 0x000fe20000724270 */
[----:B------:R-:W-:Y:S02]  /*5be0*/  BSSY B1, `(.L_x_204) ;  /* 0x0000005000017945 */ /* 0x000fe40003800000 */
[----:B------:R-:W-:-:S05]  /*5bf0*/  FFMA R13, R112, R154, R13 ;  /* 0x0000009a700d7223 */ /* 0x000fca000000000d */
[----:B------:R0:W-:Y:S05]  /*5c00*/  @P3 STG.E desc[UR36][R4.64+0x2c0], R13 ;  /* 0x0002c00d04003986 */ /* 0x0001ea000c101924 */
[----:B------:R-:W-:Y:S05]  /*5c10*/  @!P1 BRA `(.L_x_205) ;  /* 0x0000000000049947 */ /* 0x000fea0003800000 */
[----:B------:R0:W5:Y:S02]  /*5c20*/  LDG.E.LTC128B R152, desc[UR36][R6.64+0x2c4] ;  /* 0x0002c42406987981 */ /* 0x000164000c1e1920 */
.L_x_205:
[----:B------:R-:W-:Y:S05]  /*5c30*/  BSYNC B1 ;  /* 0x0000000000017941 */ /* 0x000fea0003800000 */
.L_x_204:
[----:B-----5:R-:W-:Y:S01]  /*5c40*/  FMUL R12, R152, R155 ;  /* 0x0000009b980c7220 */ /* 0x020fe20000400000 */
[----:B------:R-:W-:Y:S01]  /*5c50*/  ISETP.GT.AND P2, PT, R0, 0x8, P2 ;  /* 0x000000080000780c */ /* 0x000fe20001744270 */
[----:B------:R-:W-:Y:S02]  /*5c60*/  BSSY B1, `(.L_x_206) ;  /* 0x0000005000017945 */ /* 0x000fe40003800000 */
[----:B------:R-:W-:-:S05]  /*5c70*/  FFMA R113, R113, R154, R12 ;  /* 0x0000009a71717223 */ /* 0x000fca000000000c */
[----:B------:R0:W-:Y:S05]  /*5c80*/  @P1 STG.E desc[UR36][R4.64+0x2c4], R113 ;  /* 0x0002c47104001986 */ /* 0x0001ea000c101924 */
[----:B------:R-:W-:Y:S05]  /*5c90*/  @!P2 BRA `(.L_x_207) ;  /* 0x000000000004a947 */ /* 0x000fea0003800000 */
[----:B------:R0:W5:Y:S02]  /*5ca0*/  LDG.E.LTC128B R152, desc[UR36][R8.64+0x2c0] ;  /* 0x0002c02408987981 */ /* 0x000164000c1e1920 */
.L_x_207:
[----:B------:R-:W-:Y:S05]  /*5cb0*/  BSYNC B1 ;  /* 0x0000000000017941 */ /* 0x000fea0003800000 */
.L_x_206:
        /* <DEDUP_REMOVED lines=8> */
.L_x_209:
[----:B------:R-:W-:Y:S05]  /*5d40*/  BSYNC B1 ;  /* 0x0000000000017941 */ /* 0x000fea0003800000 */
.L_x_208:
        /* <DEDUP_REMOVED lines=8> */
.L_x_211:
[----:B------:R-:W-:Y:S05]  /*5dd0*/  BSYNC B1 ;  /* 0x0000000000017941 */ /* 0x000fea0003800000 */
.L_x_210:
[----:B0----5:R-:W-:Y:S01]  /*5de0*/  FMUL R13, R152, R155 ;  /* 0x0000009b980d7220 */ /* 0x021fe20000400000 */
[----:B------:R-:W-:Y:S01]  /*5df0*/  ISETP.GT.AND P0, PT, R0, RZ, P2 ;  /* 0x000000ff0000720c */ /* 0x000fe20001704270 */
[----:B------:R-:W-:Y:S02]  /*5e00*/  BSSY B1, `(.L_x_212) ;  /* 0x0000005000017945 */ /* 0x000fe40003800000 */
[----:B------:R-:W-:-:S05]  /*5e10*/  FFMA R13, R116, R154, R13 ;  /* 0x0000009a740d7223 */ /* 0x000fca000000000d */
[----:B------:R0:W-:Y:S05]  /*5e20*/  @P3 STG.E desc[UR36][R4.64+0x2e0], R13 ;  /* 0x0002e00d04003986 */ /* 0x0001ea000c101924 */
[----:B------:R-:W-:Y:S05]  /*5e30*/  @!P0 BRA `(.L_x_213) ;  /* 0x0000000000048947 */ /* 0x000fea0003800000 */
[----:B------:R0:W5:Y:S02]  /*5e40*/  LDG.E.LTC128B R152, desc[UR36][R6.64+0x2e4] ;  /* 0x0002e42406987981 */ /* 0x000164000c1e1920 */
.L_x_213:
[----:B------:R-:W-:Y:S05]  /*5e50*/  BSYNC B1 ;  /* 0x0000000000017941 */ /* 0x000fea0003800000 */
.L_x_212:
[----:B-----5:R-:W-:Y:S01]  /*5e60*/  FMUL R12, R152, R155 ;  /* 0x0000009b980c7220 */ /* 0x020fe20000400000 */
[----:B------:R-:W-:Y:S01]  /*5e70*/  ISETP.GT.AND P1, PT, R0, 0x8, P1 ;  /* 0x000000080000780c */ /* 0x000fe20000f24270 */
[----:B------:R-:W-:Y:S02]  /*5e80*/  BSSY B1, `(.L_x_214) ;  /* 0x0000005000017945 */ /* 0x000fe40003800000 */
[----:B------:R-:W-:-:S05]  /*5e90*/  FFMA R117, R117, R154, R12 ;  /* 0x0000009a75757223 */ /* 0x000fca000000000c */
[----:B------:R0:W-:Y:S05]  /*5ea0*/  @P0 STG.E desc[UR36][R4.64+0x2e4], R117 ;  /* 0x0002e47504000986 */ /* 0x0001ea000c101924 */
[----:B------:R-:W-:Y:S05]  /*5eb0*/  @!P1 BRA `(.L_x_215) ;  /* 0x0000000000049947 */ /* 0x000fea0003800000 */
[----:B------:R0:W5:Y:S02]  /*5ec0*/  LDG.E.LTC128B R152, desc[UR36][R8.64+0x2e0] ;  /* 0x0002e02408987981 */ /* 0x000164000c1e1920 */
.L_x_215:
[----:B------:R-:W-:Y:S05]  /*5ed0*/  BSYNC B1 ;  /* 0x0000000000017941 */ /* 0x000fea0003800000 */
.L_x_214:
        /* <DEDUP_REMOVED lines=8> */
.L_x_217:
[----:B------:R-:W-:Y:S05]  /*5f60*/  BSYNC B1 ;  /* 0x0000000000017941 */ /* 0x000fea0003800000 */
.L_x_216:
        /* <DEDUP_REMOVED lines=8> */
.L_x_219:
[----:B------:R-:W-:Y:S05]  /*5ff0*/  BSYNC B1 ;  /* 0x0000000000017941 */ /* 0x000fea0003800000 */
.L_x_218:
[----:B0----5:R-:W-:Y:S01]  /*6000*/  FMUL R13, R152, R155 ;  /* 0x0000009b980d7220 */ /* 0x021fe20000400000 */
[----:B------:R-:W-:Y:S01]  /*6010*/  ISETP.GT.AND P2, PT, R0, RZ, P1 ;  /* 0x000000ff0000720c */ /* 0x000fe20000f44270 */
[----:B------:R-:W-:Y:S02]  /*6020*/  BSSY B1, `(.L_x_220) ;  /* 0x0000005000017945 */ /* 0x000fe40003800000 */
[----:B------:R-:W-:-:S05]  /*6030*/  FFMA R13, R120, R154, R13 ;  /* 0x0000009a780d7223 */ /* 0x000fca000000000d */
[----:B------:R0:W-:Y:S05]  /*6040*/  @P3 STG.E desc[UR36][R4.64+0x300], R13 ;  /* 0x0003000d04003986 */ /* 0x0001ea000c101924 */
[----:B------:R-:W-:Y:S05]  /*6050*/  @!P2 BRA `(.L_x_221) ;  /* 0x000000000004a947 */ /* 0x000fea0003800000 */
[----:B------:R0:W5:Y:S02]  /*6060*/  LDG.E.LTC128B R152, desc[UR36][R6.64+0x304] ;  /* 0x0003042406987981 */ /* 0x000164000c1e1920 */
.L_x_221:
[----:B------:R-:W-:Y:S05]  /*6070*/  BSYNC B1 ;  /* 0x0000000000017941 */ /* 0x000fea0003800000 */
.L_x_220:
[----:B-----5:R-:W-:Y:S01]  /*6080*/  FMUL R12, R152, R155 ;  /* 0x0000009b980c7220 */ /* 0x020fe20000400000 */
[----:B------:R-:W-:Y:S01]  /*6090*/  ISETP.GT.AND P0, PT, R0, 0x8, P0 ;  /* 0x000000080000780c */ /* 0x000fe20000704270 */
[----:B------:R-:W-:Y:S02]  /*60a0*/  BSSY B1, `(.L_x_222) ;  /* 0x0000005000017945 */ /* 0x000fe40003800000 */
[----:B------:R-:W-:-:S05]  /*60b0*/  FFMA R121, R121, R154, R12 ;  /* 0x0000009a79797223 */ /* 0x000fca000000000c */
[----:B------:R0:W-:Y:S05]  /*60c0*/  @P2 STG.E desc[UR36][R4.64+0x304], R121 ;  /* 0x0003047904002986 */ /* 0x0001ea000c101924 */
[----:B------:R-:W-:Y:S05]  /*60d0*/  @!P0 BRA `(.L_x_223) ;  /* 0x0000000000048947 */ /* 0x000fea0003800000 */
[----:B------:R0:W5:Y:S02]  /*60e0*/  LDG.E.LTC128B R152, desc[UR36][R8.64+0x300] ;  /* 0x0003002408987981 */ /* 0x000164000c1e1920 */
.L_x_223:
[----:B------:R-:W-:Y:S05]  /*60f0*/  BSYNC B1 ;  /* 0x0000000000017941 */ /* 0x000fea0003800000 */
.L_x_222:
        /* <DEDUP_REMOVED lines=8> */
.L_x_225:
[----:B------:R-:W-:Y:S05]  /*6180*/  BSYNC B1 ;  /* 0x0000000000017941 */ /* 0x000fea0003800000 */
.L_x_224:
        /* <DEDUP_REMOVED lines=8> */
.L_x_227:
[----:B------:R-:W-:Y:S05]  /*6210*/  BSYNC B1 ;  /* 0x0000000000017941 */ /* 0x000fea0003800000 */
.L_x_226:
[----:B0----5:R-:W-:Y:S01]  /*6220*/  FMUL R13, R152, R155 ;  /* 0x0000009b980d7220 */ /* 0x021fe20000400000 */
[----:B------:R-:W-:Y:S01]  /*6230*/  ISETP.GT.AND P1, PT, R0, RZ, P0 ;  /* 0x000000ff0000720c */ /* 0x000fe20000724270 */
[----:B------:R-:W-:Y:S02]  /*6240*/  BSSY B1, `(.L_x_228) ;  /* 0x0000005000017945 */ /* 0x000fe40003800000 */
[----:B------:R-:W-:-:S05]  /*6250*/  FFMA R13, R124, R154, R13 ;  /* 0x0000009a7c0d7223 */ /* 0x000fca000000000d */
[----:B------:R0:W-:Y:S05]  /*6260*/  @P3 STG.E desc[UR36][R4.64+0x320], R13 ;  /* 0x0003200d04003986 */ /* 0x0001ea000c101924 */
[----:B------:R-:W-:Y:S05]  /*6270*/  @!P1 BRA `(.L_x_229) ;  /* 0x0000000000049947 */ /* 0x000fea0003800000 */
[----:B------:R0:W5:Y:S02]  /*6280*/  LDG.E.LTC128B R152, desc[UR36][R6.64+0x324] ;  /* 0x0003242406987981 */ /* 0x000164000c1e1920 */
.L_x_229:
[----:B------:R-:W-:Y:S05]  /*6290*/  BSYNC B1 ;  /* 0x0000000000017941 */ /* 0x000fea0003800000 */
.L_x_228:
[----:B-----5:R-:W-:Y:S01]  /*62a0*/  FMUL R12, R152, R155 ;  /* 0x0000009b980c7220 */ /* 0x020fe20000400000 */
[----:B------:R-:W-:Y:S01]  /*62b0*/  ISETP.GT.AND P2, PT, R0, 0x8, P2 ;  /* 0x000000080000780c */ /* 0x000fe20001744270 */
[----:B------:R-:W-:Y:S02]  /*62c0*/  BSSY B1, `(.L_x_230) ;  /* 0x0000005000017945 */ /* 0x000fe40003800000 */
[----:B------:R-:W-:-:S05]  /*62d0*/  FFMA R125, R125, R154, R12 ;  /* 0x0000009a7d7d7223 */ /* 0x000fca000000000c */
[----:B------:R0:W-:Y:S05]  /*62e0*/  @P1 STG.E desc[UR36][R4.64+0x324], R125 ;  /* 0x0003247d04001986 */ /* 0x0001ea000c101924 */
[----:B------:R-:W-:Y:S05]  /*62f0*/  @!P2 BRA `(.L_x_231) ;  /* 0x000000000004a947 */ /* 0x000fea0003800000 */
[----:B------:R0:W5:Y:S02]  /*6300*/  LDG.E.LTC128B R152, desc[UR36][R8.64+0x320] ;  /* 0x0003202408987981 */ /* 0x000164000c1e1920 */
.L_x_231:
[----:B------:R-:W-:Y:S05]  /*6310*/  BSYNC B1 ;  /* 0x0000000000017941 */ /* 0x000fea0003800000 */
.L_x_230:
        /* <DEDUP_REMOVED lines=8> */
.L_x_233:
[----:B------:R-:W-:Y:S05]  /*63a0*/  BSYNC B1 ;  /* 0x0000000000017941 */ /* 0x000fea0003800000 */
.L_x_232:
        /* <DEDUP_REMOVED lines=8> */
.L_x_235:
[----:B------:R-:W-:Y:S05]  /*6430*/  BSYNC B1 ;  /* 0x0000000000017941 */ /* 0x000fea0003800000 */
.L_x_234:
[----:B0----5:R-:W-:Y:S01]  /*6440*/  FMUL R13, R152, R155 ;  /* 0x0000009b980d7220 */ /* 0x021fe20000400000 */
[----:B------:R-:W-:Y:S01]  /*6450*/  ISETP.GT.AND P0, PT, R0, RZ, P2 ;  /* 0x000000ff0000720c */ /* 0x000fe20001704270 */
[----:B------:R-:W-:Y:S02]  /*6460*/  BSSY B1, `(.L_x_236) ;  /* 0x0000005000017945 */ /* 0x000fe40003800000 */
[----:B------:R-:W-:-:S05]  /*6470*/  FFMA R13, R128, R154, R13 ;  /* 0x0000009a800d7223 */ /* 0x000fca000000000d */
[----:B------:R0:W-:Y:S05]  /*6480*/  @P3 STG.E desc[UR36][R4.64+0x340], R13 ;  /* 0x0003400d04003986 */ /* 0x0001ea000c101924 */
[----:B------:R-:W-:Y:S05]  /*6490*/  @!P0 BRA `(.L_x_237) ;  /* 0x0000000000048947 */ /* 0x000fea0003800000 */
[----:B------:R0:W5:Y:S02]  /*64a0*/  LDG.E.LTC128B R152, desc[UR36][R6.64+0x344] ;  /* 0x0003442406987981 */ /* 0x000164000c1e1920 */
.L_x_237:
[----:B------:R-:W-:Y:S05]  /*64b0*/  BSYNC B1 ;  /* 0x0000000000017941 */ /* 0x000fea0003800000 */
.L_x_236:
[----:B-----5:R-:W-:Y:S01]  /*64c0*/  FMUL R12, R152, R155 ;  /* 0x0000009b980c7220 */ /* 0x020fe20000400000 */
[----:B------:R-:W-:Y:S01]  /*64d0*/  ISETP.GT.AND P1, PT, R0, 0x8, P1 ;  /* 0x000000080000780c */ /* 0x000fe20000f24270 */
[----:B------:R-:W-:Y:S02]  /*64e0*/  BSSY B1, `(.L_x_238) ;  /* 0x0000005000017945 */ /* 0x000fe40003800000 */
[----:B------:R-:W-:-:S05]  /*64f0*/  FFMA R129, R129, R154, R12 ;  /* 0x0000009a81817223 */ /* 0x000fca000000000c */
[----:B------:R0:W-:Y:S05]  /*6500*/  @P0 STG.E desc[UR36][R4.64+0x344], R129 ;  /* 0x0003448104000986 */ /* 0x0001ea000c101924 */
[----:B------:R-:W-:Y:S05]  /*6510*/  @!P1 BRA `(.L_x_239) ;  /* 0x0000000000049947 */ /* 0x000fea0003800000 */
[----:B------:R0:W5:Y:S02]  /*6520*/  LDG.E.LTC128B R152, desc[UR36][R8.64+0x340] ;  /* 0x0003402408987981 */ /* 0x000164000c1e1920 */
.L_x_239:
[----:B------:R-:W-:Y:S05]  /*6530*/  BSYNC B1 ;  /* 0x0000000000017941 */ /* 0x000fea0003800000 */
.L_x_238:
        /* <DEDUP_REMOVED lines=8> */
.L_x_241:
[----:B------:R-:W-:Y:S05]  /*65c0*/  BSYNC B1 ;  /* 0x0000000000017941 */ /* 0x000fea0003800000 */
.L_x_240:
        /* <DEDUP_REMOVED lines=8> */
.L_x_243:
[----:B------:R-:W-:Y:S05]  /*6650*/  BSYNC B1 ;  /* 0x0000000000017941 */ /* 0x000fea0003800000 */
.L_x_242:
[----:B0----5:R-:W-:Y:S01]  /*6660*/  FMUL R13, R152, R155 ;  /* 0x0000009b980d7220 */ /* 0x021fe20000400000 */
[----:B------:R-:W-:Y:S01]  /*6670*/  ISETP.GT.AND P2, PT, R0, RZ, P1 ;  /* 0x000000ff0000720c */ /* 0x000fe20000f44270 */
[----:B------:R-:W-:Y:S02]  /*6680*/  BSSY B1, `(.L_x_244) ;  /* 0x0000005000017945 */ /* 0x000fe40003800000 */
[----:B------:R-:W-:-:S05]  /*6690*/  FFMA R13, R132, R154, R13 ;  /* 0x0000009a840d7223 */ /* 0x000fca000000000d */
[----:B------:R0:W-:Y:S05]  /*66a0*/  @P3 STG.E desc[UR36][R4.64+0x360], R13 ;  /* 0x0003600d04003986 */ /* 0x0001ea000c101924 */
[----:B------:R-:W-:Y:S05]  /*66b0*/  @!P2 BRA `(.L_x_245) ;  /* 0x000000000004a947 */ /* 0x000fea0003800000 */
[----:B------:R0:W5:Y:S02]  /*66c0*/  LDG.E.LTC128B R152, desc[UR36][R6.64+0x364] ;  /* 0x0003642406987981 */ /* 0x000164000c1e1920 */
.L_x_245:
[----:B------:R-:W-:Y:S05]  /*66d0*/  BSYNC B1 ;  /* 0x0000000000017941 */ /* 0x000fea0003800000 */
.L_x_244:
[----:B-----5:R-:W-:Y:S01]  /*66e0*/  FMUL R12, R152, R155 ;  /* 0x0000009b980c7220 */ /* 0x020fe20000400000 */
[----:B------:R-:W-:Y:S01]  /*66f0*/  ISETP.GT.AND P0, PT, R0, 0x8, P0 ;  /* 0x000000080000780c */ /* 0x000fe20000704270 */
[----:B------:R-:W-:Y:S02]  /*6700*/  BSSY B1, `(.L_x_246) ;  /* 0x0000005000017945 */ /* 0x000fe40003800000 */
[----:B------:R-:W-:-:S05]  /*6710*/  FFMA R133, R133, R154, R12 ;  /* 0x0000009a85857223 */ /* 0x000fca000000000c */
[----:B------:R0:W-:Y:S05]  /*6720*/  @P2 STG.E desc[UR36][R4.64+0x364], R133 ;  /* 0x0003648504002986 */ /* 0x0001ea000c101924 */
[----:B------:R-:W-:Y:S05]  /*6730*/  @!P0 BRA `(.L_x_247) ;  /* 0x0000000000048947 */ /* 0x000fea0003800000 */
[----:B------:R0:W5:Y:S02]  /*6740*/  LDG.E.LTC128B R152, desc[UR36][R8.64+0x360] ;  /* 0x0003602408987981 */ /* 0x000164000c1e1920 */
.L_x_247:
[----:B------:R-:W-:Y:S05]  /*6750*/  BSYNC B1 ;  /* 0x0000000000017941 */ /* 0x000fea0003800000 */
.L_x_246:
        /* <DEDUP_REMOVED lines=8> */
.L_x_249:
[----:B------:R-:W-:Y:S05]  /*67e0*/  BSYNC B1 ;  /* 0x0000000000017941 */ /* 0x000fea0003800000 */
.L_x_248:
        /* <DEDUP_REMOVED lines=8> */
.L_x_251:
[----:B------:R-:W-:Y:S05]  /*6870*/  BSYNC B1 ;  /* 0x0000000000017941 */ /* 0x000fea0003800000 */
.L_x_250:
[----:B0----5:R-:W-:Y:S01]  /*6880*/  FMUL R13, R152, R155 ;  /* 0x0000009b980d7220 */ /* 0x021fe20000400000 */
[----:B------:R-:W-:Y:S01]  /*6890*/  ISETP.GT.AND P1, PT, R0, RZ, P0 ;  /* 0x000000ff0000720c */ /* 0x000fe20000724270 */
[----:B------:R-:W-:Y:S02]  /*68a0*/  BSSY B1, `(.L_x_252) ;  /* 0x0000005000017945 */ /* 0x000fe40003800000 */
[----:B------:R-:W-:-:S05]  /*68b0*/  FFMA R13, R136, R154, R13 ;  /* 0x0000009a880d7223 */ /* 0x000fca000000000d */
[----:B------:R0:W-:Y:S05]  /*68c0*/  @P3 STG.E desc[UR36][R4.64+0x380], R13 ;  /* 0x0003800d04003986 */ /* 0x0001ea000c101924 */
[----:B------:R-:W-:Y:S05]  /*68d0*/  @!P1 BRA `(.L_x_253) ;  /* 0x0000000000049947 */ /* 0x000fea0003800000 */
[----:B------:R0:W5:Y:S02]  /*68e0*/  LDG.E.LTC128B R152, desc[UR36][R6.64+0x384] ;  /* 0x0003842406987981 */ /* 0x000164000c1e1920 */
.L_x_253:
[----:B------:R-:W-:Y:S05]  /*68f0*/  BSYNC B1 ;  /* 0x0000000000017941 */ /* 0x000fea0003800000 */
.L_x_252:
[----:B-----5:R-:W-:Y:S01]  /*6900*/  FMUL R12, R152, R155 ;  /* 0x0000009b980c7220 */ /* 0x020fe20000400000 */
[----:B------:R-:W-:Y:S01]  /*6910*/  ISETP.GT.AND P2, PT, R0, 0x8, P2 ;  /* 0x000000080000780c */ /* 0x000fe20001744270 */
[----:B------:R-:W-:Y:S02]  /*6920*/  BSSY B1, `(.L_x_254) ;  /* 0x0000005000017945 */ /* 0x000fe40003800000 */
[----:B------:R-:W-:-:S05]  /*6930*/  FFMA R137, R137, R154, R12 ;  /* 0x0000009a89897223 */ /* 0x000fca000000000c */
[----:B------:R0:W-:Y:S05]  /*6940*/  @P1 STG.E desc[UR36][R4.64+0x384], R137 ;  /* 0x0003848904001986 */ /* 0x0001ea000c101924 */
[----:B------:R-:W-:Y:S05]  /*6950*/  @!P2 BRA `(.L_x_255) ;  /* 0x000000000004a947 */ /* 0x000fea0003800000 */
[----:B------:R0:W5:Y:S02]  /*6960*/  LDG.E.LTC128B R152, desc[UR36][R8.64+0x380] ;  /* 0x0003802408987981 */ /* 0x000164000c1e1920 */
.L_x_255:
[----:B------:R-:W-:Y:S05]  /*6970*/  BSYNC B1 ;  /* 0x0000000000017941 */ /* 0x000fea0003800000 */
.L_x_254:
        /* <DEDUP_REMOVED lines=8> */
.L_x_257:
[----:B------:R-:W-:Y:S05]  /*6a00*/  BSYNC B1 ;  /* 0x0000000000017941 */ /* 0x000fea0003800000 */
.L_x_256:
        /* <DEDUP_REMOVED lines=8> */
.L_x_259:
[----:B------:R-:W-:Y:S05]  /*6a90*/  BSYNC B1 ;  /* 0x0000000000017941 */ /* 0x000fea0003800000 */
.L_x_258:
[----:B0----5:R-:W-:Y:S01]  /*6aa0*/  FMUL R13, R152, R155 ;  /* 0x0000009b980d7220 */ /* 0x021fe20000400000 */
[----:B------:R-:W-:Y:S01]  /*6ab0*/  ISETP.GT.AND P0, PT, R0, RZ, P2 ;  /* 0x000000ff0000720c */ /* 0x000fe20001704270 */
[----:B------:R-:W-:Y:S02]  /*6ac0*/  BSSY B1, `(.L_x_260) ;  /* 0x0000005000017945 */ /* 0x000fe40003800000 */
[----:B------:R-:W-:-:S05]  /*6ad0*/  FFMA R13, R140, R154, R13 ;  /* 0x0000009a8c0d7223 */ /* 0x000fca000000000d */
[----:B------:R0:W-:Y:S05]  /*6ae0*/  @P3 STG.E desc[UR36][R4.64+0x3a0], R13 ;  /* 0x0003a00d04003986 */ /* 0x0001ea000c101924 */
[----:B------:R-:W-:Y:S05]  /*6af0*/  @!P0 BRA `(.L_x_261) ;  /* 0x0000000000048947 */ /* 0x000fea0003800000 */
[----:B------:R0:W5:Y:S02]  /*6b00*/  LDG.E.LTC128B R152, desc[UR36][R6.64+0x3a4] ;  /* 0x0003a42406987981 */ /* 0x000164000c1e1920 */
.L_x_261:
[----:B------:R-:W-:Y:S05]  /*6b10*/  BSYNC B1 ;  /* 0x0000000000017941 */ /* 0x000fea0003800000 */
.L_x_260:
[----:B-----5:R-:W-:Y:S01]  /*6b20*/  FMUL R12, R152, R155 ;  /* 0x0000009b980c7220 */ /* 0x020fe20000400000 */
[----:B------:R-:W-:Y:S01]  /*6b30*/  ISETP.GT.AND P1, PT, R0, 0x8, P1 ;  /* 0x000000080000780c */ /* 0x000fe20000f24270 */
[----:B------:R-:W-:Y:S02]  /*6b40*/  BSSY B1, `(.L_x_262) ;  /* 0x0000005000017945 */ /* 0x000fe40003800000 */
[----:B------:R-:W-:-:S05]  /*6b50*/  FFMA R141, R141, R154, R12 ;  /* 0x0000009a8d8d7223 */ /* 0x000fca000000000c */
[----:B------:R0:W-:Y:S05]  /*6b60*/  @P0 STG.E desc[UR36][R4.64+0x3a4], R141 ;  /* 0x0003a48d04000986 */ /* 0x0001ea000c101924 */
[----:B------:R-:W-:Y:S05]  /*6b70*/  @!P1 BRA `(.L_x_263) ;  /* 0x0000000000049947 */ /* 0x000fea0003800000 */
[----:B------:R0:W5:Y:S02]  /*6b80*/  LDG.E.LTC128B R152, desc[UR36][R8.64+0x3a0] ;  /* 0x0003a02408987981 */ /* 0x000164000c1e1920 */
.L_x_263:
[----:B------:R-:W-:Y:S05]  /*6b90*/  BSYNC B1 ;  /* 0x0000000000017941 */ /* 0x000fea0003800000 */
.L_x_262:
        /* <DEDUP_REMOVED lines=8> */
.L_x_265:
[----:B------:R-:W-:Y:S05]  /*6c20*/  BSYNC B1 ;  /* 0x0000000000017941 */ /* 0x000fea0003800000 */
.L_x_264:
        /* <DEDUP_REMOVED lines=8> */
.L_x_267:
[----:B------:R-:W-:Y:S05]  /*6cb0*/  BSYNC B1 ;  /* 0x0000000000017941 */ /* 0x000fea0003800000 */
.L_x_266:
[----:B0----5:R-:W-:Y:S01]  /*6cc0*/  FMUL R13, R152, R155 ;  /* 0x0000009b980d7220 */ /* 0x021fe20000400000 */
[----:B------:R-:W-:Y:S01]  /*6cd0*/  ISETP.GT.AND P2, PT, R0, RZ, P1 ;  /* 0x000000ff0000720c */ /* 0x000fe20000f44270 */
[----:B------:R-:W-:Y:S02]  /*6ce0*/  BSSY B1, `(.L_x_268) ;  /* 0x0000005000017945 */ /* 0x000fe40003800000 */
[----:B------:R-:W-:-:S05]  /*6cf0*/  FFMA R13, R144, R154, R13 ;  /* 0x0000009a900d7223 */ /* 0x000fca000000000d */
[----:B------:R0:W-:Y:S05]  /*6d00*/  @P3 STG.E desc[UR36][R4.64+0x3c0], R13 ;  /* 0x0003c00d04003986 */ /* 0x0001ea000c101924 */
[----:B------:R-:W-:Y:S05]  /*6d10*/  @!P2 BRA `(.L_x_269) ;  /* 0x000000000004a947 */ /* 0x000fea0003800000 */
[----:B------:R0:W5:Y:S02]  /*6d20*/  LDG.E.LTC128B R152, desc[UR36][R6.64+0x3c4] ;  /* 0x0003c42406987981 */ /* 0x000164000c1e1920 */
.L_x_269:
[----:B------:R-:W-:Y:S05]  /*6d30*/  BSYNC B1 ;  /* 0x0000000000017941 */ /* 0x000fea0003800000 */
.L_x_268:
[----:B-----5:R-:W-:Y:S01]  /*6d40*/  FMUL R12, R152, R155 ;  /* 0x0000009b980c7220 */ /* 0x020fe20000400000 */
[----:B------:R-:W-:Y:S01]  /*6d50*/  ISETP.GT.AND P0, PT, R0, 0x8, P0 ;  /* 0x000000080000780c */ /* 0x000fe20000704270 */
[----:B------:R-:W-:Y:S02]  /*6d60*/  BSSY B1, `(.L_x_270) ;  /* 0x0000005000017945 */ /* 0x000fe40003800000 */
[----:B------:R-:W-:-:S05]  /*6d70*/  FFMA R145, R145, R154, R12 ;  /* 0x0000009a91917223 */ /* 0x000fca000000000c */
[----:B------:R0:W-:Y:S05]  /*6d80*/  @P2 STG.E desc[UR36][R4.64+0x3c4], R145 ;  /* 0x0003c49104002986 */ /* 0x0001ea000c101924 */
[----:B------:R-:W-:Y:S05]  /*6d90*/  @!P0 BRA `(.L_x_271) ;  /* 0x0000000000048947 */ /* 0x000fea0003800000 */
[----:B------:R0:W5:Y:S02]  /*6da0*/  LDG.E.LTC128B R152, desc[UR36][R8.64+0x3c0] ;  /* 0x0003c02408987981 */ /* 0x000164000c1e1920 */
.L_x_271:
[----:B------:R-:W-:Y:S05]  /*6db0*/  BSYNC B1 ;  /* 0x0000000000017941 */ /* 0x000fea0003800000 */
.L_x_270:
        /* <DEDUP_REMOVED lines=8> */
.L_x_273:
[----:B------:R-:W-:Y:S05]  /*6e40*/  BSYNC B1 ;  /* 0x0000000000017941 */ /* 0x000fea0003800000 */
.L_x_272:
        /* <DEDUP_REMOVED lines=8> */
.L_x_275:
[----:B------:R-:W-:Y:S05]  /*6ed0*/  BSYNC B1 ;  /* 0x0000000000017941 */ /* 0x000fea0003800000 */
.L_x_274:
[----:B-----5:R-:W-:Y:S01]  /*6ee0*/  FMUL R3, R152, R155 ;  /* 0x0000009b98037220 */ /* 0x020fe20000400000 */
[----:B------:R-:W-:Y:S01]  /*6ef0*/  ISETP.GT.AND P1, PT, R0, RZ, P0 ;  /* 0x000000ff0000720c */ /* 0x000fe20000724270 */
[----:B------:R-:W-:Y:S02]  /*6f00*/  BSSY B1, `(.L_x_276) ;  /* 0x0000005000017945 */ /* 0x000fe40003800000 */
[----:B------:R-:W-:-:S05]  /*6f10*/  FFMA R3, R148, R154, R3 ;  /* 0x0000009a94037223 */ /* 0x000fca0000000003 */
[----:B------:R0:W-:Y:S05]  /*6f20*/  @P3 STG.E desc[UR36][R4.64+0x3e0], R3 ;  /* 0x0003e00304003986 */ /* 0x0001ea000c101924 */
[----:B------:R-:W-:Y:S05]  /*6f30*/  @!P1 BRA `(.L_x_277) ;  /* 0x0000000000049947 */ /* 0x000fea0003800000 */
[----:B------:R0:W5:Y:S02]  /*6f40*/  LDG.E.LTC128B R152, desc[UR36][R6.64+0x3e4] ;  /* 0x0003e42406987981 */ /* 0x000164000c1e1920 */
.L_x_277:
[----:B------:R-:W-:Y:S05]  /*6f50*/  BSYNC B1 ;  /* 0x0000000000017941 */ /* 0x000fea0003800000 */
.L_x_276:
[----:B0---45:R-:W-:Y:S01]  /*6f60*/  FMUL R6, R152, R155 ;  /* 0x0000009b98067220 */ /* 0x031fe20000400000 */
[----:B------:R-:W-:Y:S01]  /*6f70*/  ISETP.GT.AND P2, PT, R0, 0x8, P2 ;  /* 0x000000080000780c */ /* 0x000fe20001744270 */
[----:B------:R-:W-:Y:S02]  /*6f80*/  BSSY B1, `(.L_x_278) ;  /* 0x0000005000017945 */ /* 0x000fe40003800000 */
[----:B------:R-:W-:-:S05]  /*6f90*/  FFMA R149, R149, R154, R6 ;  /* 0x0000009a95957223 */ /* 0x000fca0000000006 */
[----:B------:R0:W-:Y:S05]  /*6fa0*/  @P1 STG.E desc[UR36][R4.64+0x3e4], R149 ;  /* 0x0003e49504001986 */ /* 0x0001ea000c101924 */
[----:B------:R-:W-:Y:S05]  /*6fb0*/  @!P2 BRA `(.L_x_279) ;  /* 0x000000000004a947 */ /* 0x000fea0003800000 */
[----:B------:R4:W5:Y:S02]  /*6fc0*/  LDG.E.LTC128B R152, desc[UR36][R8.64+0x3e0] ;  /* 0x0003e02408987981 */ /* 0x000964000c1e1920 */
.L_x_279:
[----:B------:R-:W-:Y:S05]  /*6fd0*/  BSYNC B1 ;  /* 0x0000000000017941 */ /* 0x000fea0003800000 */
.L_x_278:
[----:B-----5:R-:W-:Y:S01]  /*6fe0*/  FMUL R3, R152, R155 ;  /* 0x0000009b98037220 */ /* 0x020fe20000400000 */
[----:B01----:R-:W-:Y:S01]  /*6ff0*/  @P2 IMAD.MOV.U32 R4, RZ, RZ, R10 ;  /* 0x000000ffff042224 */ /* 0x003fe200078e000a */
[----:B------:R-:W-:Y:S01]  /*7000*/  ISETP.GT.AND P0, PT, R0, 0x8, P0 ;  /* 0x000000080000780c */ /* 0x000fe20000704270 */
[----:B------:R-:W-:Y:S02]  /*7010*/  @P2 IMAD.MOV.U32 R5, RZ, RZ, R11 ;  /* 0x000000ffff052224 */ /* 0x000fe400078e000b */
[----:B------:R-:W-:Y:S01]  /*7020*/  FFMA R3, R150, R154, R3 ;  /* 0x0000009a96037223 */ /* 0x000fe20000000003 */
[----:B------:R-:W-:Y:S04]  /*7030*/  BSSY B1, `(.L_x_280) ;  /* 0x0000004000017945 */ /* 0x000fe80003800000 */
[----:B------:R0:W-:Y:S05]  /*7040*/  @P2 STG.E desc[UR36][R4.64+0x3e0], R3 ;  /* 0x0003e00304002986 */ /* 0x0001ea000c101924 */
[----:B------:R-:W-:Y:S05]  /*7050*/  @!P0 BRA `(.L_x_281) ;  /* 0x0000000000048947 */ /* 0x000fea0003800000 */
[----:B------:R1:W5:Y:S02]  /*7060*/  LDG.E.LTC128B R152, desc[UR36][R8.64+0x3e4] ;  /* 0x0003e42408987981 */ /* 0x000364000c1e1920 */
.L_x_281:
[----:B------:R-:W-:Y:S05]  /*7070*/  BSYNC B1 ;  /* 0x0000000000017941 */ /* 0x000fea0003800000 */
.L_x_280:
[----:B-----5:R-:W-:-:S04]  /*7080*/  FMUL R152, R152, R155 ;  /* 0x0000009b98987220 */ /* 0x020fc80000400000 */
[----:B------:R-:W-:Y:S01]  /*7090*/  FFMA R151, R151, R154, R152 ;  /* 0x0000009a97977223 */ /* 0x000fe20000000098 */
[----:B------:R-:W-:Y:S06]  /*70a0*/  @!P0 BRA `(.L_x_282) ;  /* 0x0000001c00208947 */ /* 0x000fec0003800000 */
[----:B------:R0:W-:Y:S01]  /*70b0*/  STG.E desc[UR36][R10.64+0x3e4], R151 ;  /* 0x0003e4970a007986 */ /* 0x0001e2000c101924 */
[----:B------:R-:W-:Y:S05]  /*70c0*/  BRA `(.L_x_282) ;  /* 0x0000001c00187947 */ /* 0x000fea0003800000 */
.L_x_29:
[----:B------:R-:W-:Y:S01]  /*70d0*/  ISETP.GT.AND P3, PT, R3, 0x1, PT ;  /* 0x000000010300780c */ /* 0x000fe20003f64270 */
[----:B------:R-:W-:Y:S01]  /*70e0*/  ULDC.64 UR4, c[0x0][0x5c0] ;  /* 0x0001700000047ab9 */ /* 0x000fe20000000a00 */
[-C--:B------:R-:W-:Y:S01]  /*70f0*/  FMUL R9, R24, R154.reuse ;  /* 0x0000009a18097220 */ /* 0x080fe20000400000 */
[----:B------:R-:W-:Y:S01]  /*7100*/  LEA R4, P1, R162, UR4, 0x2 ;  /* 0x00000004a2047c11 */ /* 0x000fe2000f8210ff */
[-C--:B------:R-:W-:Y:S01]  /*7110*/  FMUL R25, R25, R154.reuse ;  /* 0x0000009a19197220 */ /* 0x080fe20000400000 */
[----:B------:R-:W-:Y:S01]  /*7120*/  ISETP.GT.AND P2, PT, R0, RZ, P3 ;  /* 0x000000ff0000720c */ /* 0x000fe20001f44270 */
[-C--:B------:R-:W-:Y:S01]  /*7130*/  FMUL R27, R27, R154.reuse ;  /* 0x0000009a1b1b7220 */ /* 0x080fe20000400000 */
[----:B------:R-:W-:Y:S01]  /*7140*/  LEA.HI.X R5, R162, UR5, R169, 0x2, P1 ;  /* 0x00000005a2057c11 */ /* 0x000fe200088f14a9 */
[-C--:B------:R-:W-:Y:S01]  /*7150*/  FMUL R29, R29, R154.reuse ;  /* 0x0000009a1d1d7220 */ /* 0x080fe20000400000 */
[----:B------:R-:W-:Y:S01]  /*7160*/  ISETP.GT.AND P0, PT, R0, 0x8, P0 ;  /* 0x000000080000780c */ /* 0x000fe20000704270 */
[-C--:B------:R-:W-:Y:S01]  /*7170*/  FMUL R31, R31, R154.reuse ;  /* 0x0000009a1f1f7220 */ /* 0x080fe20000400000 */
[----:B------:R-:W-:Y:S01]  /*7180*/  ISETP.GT.AND P5, PT, R3, 0x8, PT ;  /* 0x000000080300780c */ /* 0x000fe20003fa4270 */
[----:B------:R0:W-:Y:S01]  /*7190*/  @P4 STG.E desc[UR36][R4.64], R9 ;  /* 0x0000000904004986 */ /* 0x0001e2000c101924 */
[C---:B------:R-:W-:Y:S01]  /*71a0*/  SHF.L.U64.HI R11, R10.reuse, 0x5, R11 ;  /* 0x000000050a0b7819 */ /* 0x040fe2000001020b */
[----:B------:R-:W-:Y:S01]  /*71b0*/  FMUL R33, R33, R154 ;  /* 0x0000009a21217220 */ /* 0x000fe20000400000 */
[----:B------:R-:W-:Y:S01]  /*71c0*/  LEA R6, P1, R10, R4, 0x5 ;  /* 0x000000040a067211 */ /* 0x000fe200078228ff */
[-C--:B------:R-:W-:Y:S01]  /*71d0*/  FMUL R35, R35, R154.reuse ;  /* 0x0000009a23237220 */ /* 0x080fe20000400000 */
[C---:B------:R-:W-:Y:S01]  /*71e0*/  ISETP.GT.AND P3, PT, R0.reuse, 0x8, P3 ;  /* 0x000000080000780c */ /* 0x040fe20001f64270 */
[----:B------:R-:W-:Y:S01]  /*71f0*/  @P2 STG.E desc[UR36][R4.64+0x4], R25 ;  /* 0x0000041904002986 */ /* 0x000fe2000c101924 */
[----:B------:R-:W-:Y:S01]  /*7200*/  ISETP.GT.AND P4, PT, R3, 0x9, PT ;  /* 0x000000090300780c */ /* 0x000fe20003f84270 */
[----:B------:R-:W-:Y:S01]  /*7210*/  IMAD.X R7, R11, 0x1, R5, P1 ;  /* 0x000000010b077824 */ /* 0x000fe200008e0605 */
[----:B------:R-:W-:Y:S01]  /*7220*/  ISETP.GT.AND P2, PT, R0, RZ, P5 ;  /* 0x000000ff0000720c */ /* 0x000fe20002f44270 */
[-C--:B------:R-:W-:Y:S01]  /*7230*/  FMUL R11, R28, R154.reuse ;  /* 0x0000009a1c0b7220 */ /* 0x080fe20000400000 */
[----:B------:R-:W-:Y:S01]  /*7240*/  ISETP.GT.AND P1, PT, R0, RZ, P4 ;  /* 0x000000ff0000720c */ /* 0x000fe20002724270 */
[-C--:B0-----:R-:W-:Y:S01]  /*7250*/  FMUL R9, R26, R154.reuse ;  /* 0x0000009a1a097220 */ /* 0x081fe20000400000 */
[C---:B------:R-:W-:Y:S01]  /*7260*/  ISETP.GT.AND P4, PT, R0.reuse, 0x8, P4 ;  /* 0x000000080000780c */ /* 0x040fe20002784270 */
[-C--:B------:R-:W-:Y:S01]  /*7270*/  FMUL R37, R37, R154.reuse ;  /* 0x0000009a25257220 */ /* 0x080fe20000400000 */
[-C--:B------:R-:W-:Y:S01]  /*7280*/  FMUL R39, R39, R154.reuse ;  /* 0x0000009a27277220 */ /* 0x080fe20000400000 */
[-C--:B------:R-:W-:Y:S01]  /*7290*/  FMUL R41, R41, R154.reuse ;  /* 0x0000009a29297220 */ /* 0x080fe20000400000 */
[----:B------:R0:W-:Y:S01]  /*72a0*/  @P0 STG.E desc[UR36][R6.64], R9 ;  /* 0x0000000906000986 */ /* 0x0001e2000c101924 */
[C---:B------:R-:W-:Y:S01]  /*72b0*/  ISETP.GT.AND P0, PT, R0.reuse, 0x8, P5 ;  /* 0x000000080000780c */ /* 0x040fe20002f04270 */
[-C--:B------:R-:W-:Y:S01]  /*72c0*/  FMUL R43, R43, R154.reuse ;  /* 0x0000009a2b2b7220 */ /* 0x080fe20000400000 */
[C---:B------:R-:W-:Y:S01]  /*72d0*/  ISETP.GT.AND P5, PT, R3.reuse, 0x10, PT ;  /* 0x000000100300780c */ /* 0x040fe20003fa4270 */
[----:B------:R-:W-:Y:S01]  /*72e0*/  @P3 STG.E desc[UR36][R6.64+0x4], R27 ;  /* 0x0000041b06003986 */ /* 0x000fe2000c101924 */
[----:B------:R-:W-:Y:S01]  /*72f0*/  ISETP.GT.AND P3, PT, R3, 0x11, PT ;  /* 0x000000110300780c */ /* 0x000fe20003f64270 */
[-C--:B------:R-:W-:Y:S01]  /*7300*/  FMUL R45, R45, R154.reuse ;  /* 0x0000009a2d2d7220 */ /* 0x080fe20000400000 */
[-C--:B------:R-:W-:Y:S01]  /*7310*/  FMUL R47, R47, R154.reuse ;  /* 0x0000009a2f2f7220 */ /* 0x080fe20000400000 */
[----:B------:R1:W-:Y:S01]  /*7320*/  @P2 STG.E desc[UR36][R4.64+0x20], R11 ;  /* 0x0000200b04002986 */ /* 0x0003e2000c101924 */
[----:B------:R-:W-:Y:S01]  /*7330*/  ISETP.GT.AND P2, PT, R0, RZ, P5 ;  /* 0x000000ff0000720c */ /* 0x000fe20002f44270 */
[-C--:B------:R-:W-:Y:S01]  /*7340*/  FMUL R49, R49, R154.reuse ;  /* 0x0000009a31317220 */ /* 0x080fe20000400000 */
[-C--:B------:R-:W-:Y:S01]  /*7350*/  FMUL R51, R51, R154.reuse ;  /* 0x0000009a33337220 */ /* 0x080fe20000400000 */
[----:B------:R-:W-:Y:S01]  /*7360*/  @P1 STG.E desc[UR36][R4.64+0x24], R29 ;  /* 0x0000241d04001986 */ /* 0x000fe2000c101924 */
[-C--:B0-----:R-:W-:Y:S01]  /*7370*/  FMUL R9, R30, R154.reuse ;  /* 0x0000009a1e097220 */ /* 0x081fe20000400000 */
[C---:B------:R-:W-:Y:S01]  /*7380*/  ISETP.GT.AND P1, PT, R0.reuse, RZ, P3 ;  /* 0x000000ff0000720c */ /* 0x040fe20001f24270 */
[-C--:B------:R-:W-:Y:S01]  /*7390*/  FMUL R53, R53, R154.reuse ;  /* 0x0000009a35357220 */ /* 0x080fe20000400000 */
[C---:B------:R-:W-:Y:S01]  /*73a0*/  ISETP.GT.AND P3, PT, R0.reuse, 0x8, P3 ;  /* 0x000000080000780c */ /* 0x040fe20001f64270 */
[-C--:B------:R-:W-:Y:S01]  /*73b0*/  FMUL R55, R55, R154.reuse ;  /* 0x0000009a37377220 */ /* 0x080fe20000400000 */
[----:B------:R0:W-:Y:S01]  /*73c0*/  @P0 STG.E desc[UR36][R6.64+0x20], R9 ;  /* 0x0000200906000986 */ /* 0x0001e2000c101924 */
[----:B------:R-:W-:Y:S01]  /*73d0*/  ISETP.GT.AND P0, PT, R0, 0x8, P5 ;  /* 0x000000080000780c */ /* 0x000fe20002f04270 */
[-C--:B-1----:R-:W-:Y:S01]  /*73e0*/  FMUL R11, R32, R154.reuse ;  /* 0x0000009a200b7220 */ /* 0x082fe20000400000 */
        /* <DEDUP_REMOVED lines=143> */
[----:B-1----:R-:W-:Y:S01]  /*7ce0*/  FMUL R11, R64, R154 ;  /* 0x0000009a400b7220 */ /* 0x002fe20000400000 */
[C---:B------:R-:W-:Y:S01]  /*7cf0*/  ISETP.GT.AND P5, PT, R3.reuse, 0x58, PT ;  /* 0x000000580300780c */ /* 0x040fe20003fa4270 */
[----:B------:R-:W-:Y:S01]  /*7d00*/  @P4 STG.E desc[UR36][R6.64+0x124], R63 ;  /* 0x0001243f06004986 */ /* 0x000fe2000c101924 */
[----:B------:R-:W-:-:S03]  /*7d10*/  ISETP.GT.AND P4, PT, R3, 0x59, PT ;  /* 0x000000590300780c */ /* 0x000fc60003f84270 */
[----:B------:R1:W-:Y:S01]  /*7d20*/  @P2 STG.E desc[UR36][R4.64+0x140], R11 ;  /* 0x0001400b04002986 */ /* 0x0003e2000c101924 */
[----:B------:R-:W-:-:S03]  /*7d30*/  ISETP.GT.AND P2, PT, R0, RZ, P5 ;  /* 0x000000ff0000720c */ /* 0x000fc60002f44270 */
[----:B------:R-:W-:Y:S01]  /*7d40*/  @P1 STG.E desc[UR36][R4.64+0x144], R65 ;  /* 0x0001444104001986 */ /* 0x000fe2000c101924 */
[-C--:B0-----:R-:W-:Y:S01]  /*7d50*/  FMUL R9, R66, R154.reuse ;  /* 0x0000009a42097220 */ /* 0x081fe20000400000 */
[C---:B------:R-:W-:Y:S02]  /*7d60*/  ISETP.GT.AND P1, PT, R0.reuse, RZ, P4 ;  /* 0x000000ff0000720c */ /* 0x040fe40002724270 */
[C---:B------:R-:W-:Y:S02]  /*7d70*/  ISETP.GT.AND P4, PT, R0.reuse, 0x8, P4 ;  /* 0x000000080000780c */ /* 0x040fe40002784270 */
        /* <DEDUP_REMOVED lines=93> */
[----:B------:R-:W-:Y:S01]  /*8350*/  ISETP.GT.AND P1, PT, R0, RZ, P4 ;  /* 0x000000ff0000720c */ /* 0x000fe20002724270 */
[----:B0-----:R-:W-:Y:S01]  /*8360*/  FMUL R9, R98, R154 ;  /* 0x0000009a62097220 */ /* 0x001fe20000400000 */
[----:B------:R-:W-:-:S04]  /*8370*/  ISETP.GT.AND P4, PT, R0, 0x8, P4 ;  /* 0x000000080000780c */ /* 0x000fc80002784270 */
[----:B------:R0:W-:Y:S01]  /*8380*/  @P0 STG.E desc[UR36][R6.64+0x240], R9 ;  /* 0x0002400906000986 */ /* 0x0001e2000c101924 */
[----:B-1----:R-:W-:Y:S01]  /*8390*/  FMUL R11, R100, R154 ;  /* 0x0000009a640b7220 */ /* 0x002fe20000400000 */
[----:B------:R-:W-:Y:S02]  /*83a0*/  ISETP.GT.AND P0, PT, R0, 0x8, P5 ;  /* 0x000000080000780c */ /* 0x000fe40002f04270 */
[----:B------:R-:W-:Y:S01]  /*83b0*/  @P3 STG.E desc[UR36][R6.64+0x244], R99 ;  /* 0x0002446306003986 */ /* 0x000fe2000c101924 */
[----:B------:R-:W-:-:S03]  /*83c0*/  ISETP.GT.AND P5, PT, R3, 0xa0, PT ;  /* 0x000000a00300780c */ /* 0x000fc60003fa4270 */
[----:B------:R1:W-:Y:S01]  /*83d0*/  @P2 STG.E desc[UR36][R4.64+0x260], R11 ;  /* 0x0002600b04002986 */ /* 0x0003e2000c101924 */
[----:B------:R-:W-:Y:S02]  /*83e0*/  ISETP.GT.AND P2, PT, R3, 0xa1, PT ;  /* 0x000000a10300780c */ /* 0x000fe40003f44270 */
[C---:B------:R-:W-:Y:S01]  /*83f0*/  ISETP.GT.AND P3, PT, R0.reuse, RZ, P5 ;  /* 0x000000ff0000720c */ /* 0x040fe20002f64270 */
[----:B------:R-:W-:Y:S01]  /*8400*/  @P1 STG.E desc[UR36][R4.64+0x264], R101 ;  /* 0x0002646504001986 */ /* 0x000fe2000c101924 */
[----:B------:R-:W-:Y:S01]  /*8410*/  ISETP.GT.AND P1, PT, R0, RZ, P2 ;  /* 0x000000ff0000720c */ /* 0x000fe20001724270 */
[----:B0-----:R-:W-:Y:S01]  /*8420*/  FMUL R9, R102, R154 ;  /* 0x0000009a66097220 */ /* 0x001fe20000400000 */
[----:B------:R-:W-:-:S04]  /*8430*/  ISETP.GT.AND P2, PT, R0, 0x8, P2 ;  /* 0x000000080000780c */ /* 0x000fc80001744270 */
[----:B------:R0:W-:Y:S01]  /*8440*/  @P0 STG.E desc[UR36][R6.64+0x260], R9 ;  /* 0x0002600906000986 */ /* 0x0001e2000c101924 */
[----:B-1----:R-:W-:Y:S01]  /*8450*/  FMUL R11, R104, R154 ;  /* 0x0000009a680b7220 */ /* 0x002fe20000400000 */
[----:B------:R-:W-:Y:S02]  /*8460*/  ISETP.GT.AND P0, PT, R0, 0x8, P5 ;  /* 0x000000080000780c */ /* 0x000fe40002f04270 */
[----:B------:R-:W-:Y:S04]  /*8470*/  @P4 STG.E desc[UR36][R6.64+0x264], R103 ;  /* 0x0002646706004986 */ /* 0x000fe8000c101924 */
[----:B------:R1:W-:Y:S01]  /*8480*/  @P3 STG.E desc[UR36][R4.64+0x280], R11 ;  /* 0x0002800b04003986 */ /* 0x0003e2000c101924 */
[----:B------:R-:W-:-:S03]  /*8490*/  ISETP.GT.AND P3, PT, R3, 0xa8, PT ;  /* 0x000000a80300780c */ /* 0x000fc60003f64270 */
[----:B------:R-:W-:Y:S01]  /*84a0*/  @P1 STG.E desc[UR36][R4.64+0x284], R105 ;  /* 0x0002846904001986 */ /* 0x000fe2000c101924 */
[----:B------:R-:W-:Y:S01]  /*84b0*/  ISETP.GT.AND P1, PT, R3, 0xa9, PT ;  /* 0x000000a90300780c */ /* 0x000fe20003f24270 */
[-C--:B0-----:R-:W-:Y:S01]  /*84c0*/  FMUL R9, R106, R154.reuse ;  /* 0x0000009a6a097220 */ /* 0x081fe20000400000 */
[C---:B------:R-:W-:Y:S02]  /*84d0*/  ISETP.GT.AND P5, PT, R0.reuse, RZ, P3 ;  /* 0x000000ff0000720c */ /* 0x040fe40001fa4270 */
[----:B------:R-:W-:Y:S02]  /*84e0*/  ISETP.GT.AND P4, PT, R0, RZ, P1 ;  /* 0x000000ff0000720c */ /* 0x000fe40000f84270 */
[----:B------:R0:W-:Y:S01]  /*84f0*/  @P0 STG.E desc[UR36][R6.64+0x280], R9 ;  /* 0x0002800906000986 */ /* 0x0001e2000c101924 */
[----:B-1----:R-:W-:Y:S01]  /*8500*/  FMUL R11, R108, R154 ;  /* 0x0000009a6c0b7220 */ /* 0x002fe20000400000 */
[C---:B------:R-:W-:Y:S02]  /*8510*/  ISETP.GT.AND P3, PT, R0.reuse, 0x8, P3 ;  /* 0x000000080000780c */ /* 0x040fe40001f64270 */
[----:B------:R-:W-:Y:S01]  /*8520*/  @P2 STG.E desc[UR36][R6.64+0x284], R107 ;  /* 0x0002846b06002986 */ /* 0x000fe2000c101924 */
[----:B------:R-:W-:-:S02]  /*8530*/  ISETP.GT.AND P1, PT, R0, 0x8, P1 ;  /* 0x000000080000780c */ /* 0x000fc40000f24270 */
[C---:B------:R-:W-:Y:S02]  /*8540*/  ISETP.GT.AND P0, PT, R3.reuse, 0xb0, PT ;  /* 0x000000b00300780c */ /* 0x040fe40003f04270 */
[C---:B------:R-:W-:Y:S01]  /*8550*/  ISETP.GT.AND P2, PT, R3.reuse, 0xb1, PT ;  /* 0x000000b10300780c */ /* 0x040fe20003f44270 */
[----:B------:R1:W-:Y:S01]  /*8560*/  @P5 STG.E desc[UR36][R4.64+0x2a0], R11 ;  /* 0x0002a00b04005986 */ /* 0x0003e2000c101924 */
[----:B------:R-:W-:Y:S01]  /*8570*/  ISETP.GT.AND P5, PT, R0, RZ, P0 ;  /* 0x000000ff0000720c */ /* 0x000fe200007a4270 */
[-C--:B0-----:R-:W-:Y:S01]  /*8580*/  FMUL R9, R110, R154.reuse ;  /* 0x0000009a6e097220 */ /* 0x081fe20000400000 */
[C---:B------:R-:W-:Y:S01]  /*8590*/  ISETP.GT.AND P0, PT, R0.reuse, 0x8, P0 ;  /* 0x000000080000780c */ /* 0x040fe20000704270 */
[----:B------:R-:W-:Y:S01]  /*85a0*/  @P4 STG.E desc[UR36][R4.64+0x2a4], R109 ;  /* 0x0002a46d04004986 */ /* 0x000fe2000c101924 */
[C---:B------:R-:W-:Y:S02]  /*85b0*/  ISETP.GT.AND P4, PT, R0.reuse, RZ, P2 ;  /* 0x000000ff0000720c */ /* 0x040fe40001784270 */
[----:B------:R-:W-:Y:S01]  /*85c0*/  ISETP.GT.AND P2, PT, R0, 0x8, P2 ;  /* 0x000000080000780c */ /* 0x000fe20001744270 */
[----:B------:R0:W-:Y:S01]  /*85d0*/  @P3 STG.E desc[UR36][R6.64+0x2a0], R9 ;  /* 0x0002a00906003986 */ /* 0x0001e2000c101924 */
[----:B------:R-:W-:Y:S01]  /*85e0*/  ISETP.GT.AND P3, PT, R3, 0xb9, PT ;  /* 0x000000b90300780c */ /* 0x000fe20003f64270 */
[----:B-1----:R-:W-:-:S02]  /*85f0*/  FMUL R11, R112, R154 ;  /* 0x0000009a700b7220 */ /* 0x002fc40000400000 */
[----:B------:R-:W-:Y:S01]  /*8600*/  @P1 STG.E desc[UR36][R6.64+0x2a4], R111 ;  /* 0x0002a46f06001986 */ /* 0x000fe2000c101924 */
[----:B------:R-:W-:-:S03]  /*8610*/  ISETP.GT.AND P1, PT, R3, 0xb8, PT ;  /* 0x000000b80300780c */ /* 0x000fc60003f24270 */
[----:B------:R1:W-:Y:S01]  /*8620*/  @P5 STG.E desc[UR36][R4.64+0x2c0], R11 ;  /* 0x0002c00b04005986 */ /* 0x0003e2000c101924 */
[----:B------:R-:W-:Y:S01]  /*8630*/  ISETP.GT.AND P5, PT, R0, RZ, P1 ;  /* 0x000000ff0000720c */ /* 0x000fe20000fa4270 */
[-C--:B0-----:R-:W-:Y:S02]  /*8640*/  FMUL R9, R114, R154.reuse ;  /* 0x0000009a72097220 */ /* 0x081fe40000400000 */
[----:B------:R-:W-:Y:S01]  /*8650*/  @P4 STG.E desc[UR36][R4.64+0x2c4], R113 ;  /* 0x0002c47104004986 */ /* 0x000fe2000c101924 */
[C---:B------:R-:W-:Y:S02]  /*8660*/  ISETP.GT.AND P4, PT, R0.reuse, RZ, P3 ;  /* 0x000000ff0000720c */ /* 0x040fe40001f84270 */
[C---:B------:R-:W-:Y:S01]  /*8670*/  ISETP.GT.AND P1, PT, R0.reuse, 0x8, P1 ;  /* 0x000000080000780c */ /* 0x040fe20000f24270 */
[----:B------:R0:W-:Y:S01]  /*8680*/  @P0 STG.E desc[UR36][R6.64+0x2c0], R9 ;  /* 0x0002c00906000986 */ /* 0x0001e2000c101924 */
[C---:B------:R-:W-:Y:S02]  /*8690*/  ISETP.GT.AND P0, PT, R3.reuse, 0xc0, PT ;  /* 0x000000c00300780c */ /* 0x040fe40003f04270 */
[----:B------:R-:W-:Y:S01]  /*86a0*/  ISETP.GT.AND P3, PT, R0, 0x8, P3 ;  /* 0x000000080000780c */ /* 0x000fe20001f64270 */
[----:B-1----:R-:W-:Y:S01]  /*86b0*/  FMUL R11, R116, R154 ;  /* 0x0000009a740b7220 */ /* 0x002fe20000400000 */
        /* <DEDUP_REMOVED lines=69> */
[----:B------:R-:W-:Y:S02]  /*8b10*/  ISETP.GT.AND P3, PT, R0, 0x8, P3 ;  /* 0x000000080000780c */ /* 0x000fe40001f64270 */
[C---:B------:R-:W-:Y:S01]  /*8b20*/  ISETP.GT.AND P0, PT, R3.reuse, 0xf0, PT ;  /* 0x000000f00300780c */ /* 0x040fe20003f04270 */
        /* <DEDUP_REMOVED lines=12> */
[-C--:B-1----:R-:W-:Y:S01]  /*8bf0*/  FMUL R11, R144, R154.reuse ;  /* 0x0000009a900b7220 */ /* 0x082fe20000400000 */
[----:B------:R-:W-:Y:S01]  /*8c00*/  @P3 STG.E desc[UR36][R6.64+0x3a4], R143 ;  /* 0x0003a48f06003986 */ /* 0x000fe2000c101924 */
[----:B------:R-:W-:Y:S01]  /*8c10*/  ISETP.GT.AND P3, PT, R3, 0xf8, PT ;  /* 0x000000f80300780c */ /* 0x000fe20003f64270 */
[----:B------:R-:W-:-:S02]  /*8c20*/  FMUL R3, R146, R154 ;  /* 0x0000009a92037220 */ /* 0x000fc40000400000 */
[----:B------:R1:W-:Y:S01]  /*8c30*/  @P5 STG.E desc[UR36][R4.64+0x3c0], R11 ;  /* 0x0003c00b04005986 */ /* 0x0003e2000c101924 */
[C---:B------:R-:W-:Y:S02]  /*8c40*/  ISETP.GT.AND P5, PT, R0.reuse, RZ, P3 ;  /* 0x000000ff0000720c */ /* 0x040fe40001fa4270 */
[C---:B------:R-:W-:Y:S01]  /*8c50*/  ISETP.GT.AND P3, PT, R0.reuse, 0x8, P3 ;  /* 0x000000080000780c */ /* 0x040fe20001f64270 */
[----:B------:R-:W-:Y:S01]  /*8c60*/  @P4 STG.E desc[UR36][R4.64+0x3c4], R145 ;  /* 0x0003c49104004986 */ /* 0x000fe2000c101924 */
[----:B------:R-:W-:Y:S01]  /*8c70*/  ISETP.GT.AND P4, PT, R0, RZ, P1 ;  /* 0x000000ff0000720c */ /* 0x000fe20000f84270 */
[-C--:B0-----:R-:W-:Y:S01]  /*8c80*/  FMUL R9, R148, R154.reuse ;  /* 0x0000009a94097220 */ /* 0x081fe20000400000 */
[----:B------:R-:W-:Y:S01]  /*8c90*/  ISETP.GT.AND P1, PT, R0, 0x8, P1 ;  /* 0x000000080000780c */ /* 0x000fe20000f24270 */
[----:B------:R-:W-:Y:S04]  /*8ca0*/  @P0 STG.E desc[UR36][R6.64+0x3c0], R3 ;  /* 0x0003c00306000986 */ /* 0x000fe8000c101924 */
[----:B------:R-:W-:Y:S01]  /*8cb0*/  @P2 STG.E desc[UR36][R6.64+0x3c4], R147 ;  /* 0x0003c49306002986 */ /* 0x000fe2000c101924 */
[----:B-1----:R-:W-:-:S03]  /*8cc0*/  FMUL R11, R150, R154 ;  /* 0x0000009a960b7220 */ /* 0x002fc60000400000 */
[----:B------:R-:W-:Y:S04]  /*8cd0*/  @P5 STG.E desc[UR36][R4.64+0x3e0], R9 ;  /* 0x0003e00904005986 */ /* 0x000fe8000c101924 */
[----:B------:R0:W-:Y:S02]  /*8ce0*/  @P4 STG.E desc[UR36][R4.64+0x3e4], R149 ;  /* 0x0003e49504004986 */ /* 0x0001e4000c101924 */
[----:B0-----:R-:W-:Y:S02]  /*8cf0*/  @P3 IMAD.MOV.U32 R4, RZ, RZ, R6 ;  /* 0x000000ffff043224 */ /* 0x001fe400078e0006 */
[----:B------:R-:W-:-:S05]  /*8d00*/  @P3 IMAD.MOV.U32 R5, RZ, RZ, R7 ;  /* 0x000000ffff053224 */ /* 0x000fca00078e0007 */
[----:B------:R0:W-:Y:S04]  /*8d10*/  @P3 STG.E desc[UR36][R4.64+0x3e0], R11 ;  /* 0x0003e00b04003986 */ /* 0x0001e8000c101924 */
[----:B------:R0:W-:Y:S02]  /*8d20*/  @P1 STG.E desc[UR36][R6.64+0x3e4], R151 ;  /* 0x0003e49706001986 */ /* 0x0001e4000c101924 */
.L_x_282:
[----:B------:R-:W-:Y:S05]  /*8d30*/  BSYNC B0 ;  /* 0x0000000000007941 */ /* 0x000fea0003800000 */
.L_x_28:
[----:B------:R-:W-:Y:S01]  /*8d40*/  ULDC UR4, c[0x0][0xc] ;  /* 0x0000030000047ab9 */ /* 0x000fe20000000800 */
[----:B------:R-:W-:Y:S01]  /*8d50*/  ULDC UR5, c[0x0][0x10] ;  /* 0x0000040000057ab9 */ /* 0x000fe20000000800 */
[----:B0-----:R-:W0:Y:S01]  /*8d60*/  LDC R3, c[0x0][0x14] ;  /* 0x00000500ff037b82 */ /* 0x001e220000000800 */
[----:B------:R-:W-:Y:S01]  /*8d70*/  UIMAD.WIDE.U32 UR4, UR4, UR5, URZ ;  /* 0x00000005040472a5 */ /* 0x000fe2000f8e003f */
[----:B------:R-:W-:Y:S01]  /*8d80*/  PRMT R0, RZ, 0x7610, R0 ;  /* 0x00007610ff007816 */ /* 0x000fe20000000000 */
[----:B------:R-:W-:Y:S02]  /*8d90*/  IMAD.MOV.U32 R152, RZ, RZ, -0x1 ;  /* 0xffffffffff987424 */ /* 0x000fe400078e00ff */
[----:B------:R-:W-:Y:S02]  /*8da0*/  IMAD.MOV.U32 R23, RZ, RZ, -0x1 ;  /* 0xffffffffff177424 */ /* 0x000fe400078e00ff */
[----:B0-----:R-:W-:-:S04]  /*8db0*/  IMAD.WIDE.U32 R16, R3, UR4, R16 ;  /* 0x0000000403107c25 */ /* 0x001fc8000f8e0010 */
[----:B------:R-:W-:Y:S01]  /*8dc0*/  IMAD R3, R3, UR5, RZ ;  /* 0x0000000503037c24 */ /* 0x000fe2000f8e02ff */
[----:B------:R-:W-:Y:S02]  /*8dd0*/  ULDC.64 UR4, c[0x0][0x650] ;  /* 0x0001940000047ab9 */ /* 0x000fe40000000a00 */
[----:B------:R-:W-:Y:S01]  /*8de0*/  ISETP.GE.U32.AND P0, PT, R16, UR4, PT ;  /* 0x0000000410007c0c */ /* 0x000fe2000bf06070 */
[----:B------:R-:W-:-:S05]  /*8df0*/  IMAD.IADD R17, R17, 0x1, R3 ;  /* 0x0000000111117824 */ /* 0x000fca00078e0203 */
[----:B------:R-:W-:-:S13]  /*8e00*/  ISETP.GE.U32.AND.EX P0, PT, R17, UR5, PT, P0 ;  /* 0x0000000511007c0c */ /* 0x000fda000bf06100 */
[----:B------:R-:W-:Y:S05]  /*8e10*/  @P0 BRA `(.L_x_283) ;  /* 0x0000000400640947 */ /* 0x000fea0003800000 */
[----:B------:R-:W0:Y:S01]  /*8e20*/  S2R R12, SR_CTAID.X ;  /* 0x00000000000c7919 */ /* 0x000e220000002500 */
[----:B---3--:R-:W3:Y:S01]  /*8e30*/  LDC.64 R10, c[0x0][0x628] ;  /* 0x00018a00ff0a7b82 */ /* 0x008ee20000000a00 */
[----:B------:R-:W-:Y:S01]  /*8e40*/  ULDC UR4, c[0x0][0x150] ;  /* 0x0000540000047ab9 */ /* 0x000fe20000000800 */
[----:B-12-4-:R-:W-:Y:S01]  /*8e50*/  IMAD.MOV.U32 R8, RZ, RZ, R16 ;  /* 0x000000ffff087224 */ /* 0x016fe200078e0010 */
[----:B------:R-:W1:Y:S01]  /*8e60*/  S2R R24, SR_CTAID.Y ;  /* 0x0000000000187919 */ /* 0x000e620000002600 */
[----:B------:R-:W-:-:S04]  /*8e70*/  IMAD.MOV.U32 R9, RZ, RZ, R17 ;  /* 0x000000ffff097224 */ /* 0x000fc800078e0011 */
[----:B------:R-:W2:Y:S08]  /*8e80*/  LDC R21, c[0x0][0x144] ;  /* 0x00005100ff157b82 */ /* 0x000eb00000000800 */
[----:B------:R-:W4:Y:S08]  /*8e90*/  LDC R0, c[0x0][0x630] ;  /* 0x00018c00ff007b82 */ /* 0x000f300000000800 */
[----:B------:R-:W1:Y:S01]  /*8ea0*/  LDC.64 R14, c[0x0][0x620] ;  /* 0x00018800ff0e7b82 */ /* 0x000e620000000a00 */
[----:B---3--:R-:W-:-:S04]  /*8eb0*/  ISETP.NE.U32.AND P0, PT, R10, RZ, PT ;  /* 0x000000ff0a00720c */ /* 0x008fc80003f05070 */
[----:B------:R-:W-:Y:S02]  /*8ec0*/  ISETP.NE.AND.EX P0, PT, R11, RZ, PT, P0 ;  /* 0x000000ff0b00720c */ /* 0x000fe40003f05300 */
[----:B0-----:R-:W-:-:S05]  /*8ed0*/  I2FP.F32.U32 R3, R12 ;  /* 0x0000000c00037245 */ /* 0x001fca0000201000 */
[----:B------:R-:W-:-:S04]  /*8ee0*/  FMUL R3, R3, UR4 ;  /* 0x0000000403037c20 */ /* 0x000fc80008400000 */
[----:B------:R0:W3:Y:S02]  /*8ef0*/  F2I.U32.TRUNC.NTZ R20, R3 ;  /* 0x0000000300147305 */ /* 0x0000e4000020f000 */
[----:B--2-4-:R-:W-:Y:S05]  /*8f00*/  @!P0 BRA `(.L_x_284) ;  /* 0x0000000000288947 */ /* 0x014fea0003800000 */
[----:B0-----:R-:W0:Y:S02]  /*8f10*/  LDC R3, c[0x0][0x634] ;  /* 0x00018d00ff037b82 */ /* 0x001e240000000800 */
        /* <DEDUP_REMOVED lines=9> */
.L_x_284:
[----:B------:R-:W2:Y:S01]  /*8fb0*/  LDC.64 R30, c[0x0][0x640] ;  /* 0x00019000ff1e7b82 */ /* 0x000ea20000000a00 */
[-CC-:B------:R-:W-:Y:S01]  /*8fc0*/  SHF.R.U64 R23, R8, R0.reuse, R9.reuse ;  /* 0x0000000008177219 */ /* 0x180fe20000001209 */
[----:B---3--:R-:W-:Y:S01]  /*8fd0*/  IMAD.MOV R20, RZ, RZ, -R20 ;  /* 0x000000ffff147224 */ /* 0x008fe200078e0a14 */
[----:B------:R-:W-:Y:S01]  /*8fe0*/  SHF.R.U32.HI R0, RZ, R0, R9 ;  /* 0x00000000ff007219 */ /* 0x000fe20000011609 */
[----:B------:R-:W-:Y:S01]  /*8ff0*/  ULDC UR4, c[0x0][0x154] ;  /* 0x0000550000047ab9 */ /* 0x000fe20000000800 */
[----:B0-----:R-:W-:Y:S01]  /*9000*/  IADD3 R3, P0, RZ, -R23, RZ ;  /* 0x80000017ff037210 */ /* 0x001fe20007f1e0ff */
[----:B------:R-:W-:Y:S02]  /*9010*/  IMAD R26, R21, R20, R12 ;  /* 0x00000014151a7224 */ /* 0x000fe400078e020c */
[----:B------:R-:W0:Y:S01]  /*9020*/  LDC R6, c[0x0][0x618] ;  /* 0x00018600ff067b82 */ /* 0x000e220000000800 */
[----:B------:R-:W-:Y:S02]  /*9030*/  IMAD.MOV.U32 R7, RZ, RZ, 0x1 ;  /* 0x00000001ff077424 */ /* 0x000fe400078e00ff */
[----:B------:R-:W-:-:S04]  /*9040*/  IMAD.X R5, RZ, RZ, ~R0, P0 ;  /* 0x000000ffff057224 */ /* 0x000fc800000e0e00 */
[-C--:B-1----:R-:W-:Y:S01]  /*9050*/  IMAD R0, R5, R14.reuse, RZ ;  /* 0x0000000e05007224 */ /* 0x082fe200078e02ff */
[----:B------:R-:W1:Y:S01]  /*9060*/  LDC R8, c[0x0][0x608] ;  /* 0x00018200ff087b82 */ /* 0x000e620000000800 */
[----:B------:R-:W-:-:S04]  /*9070*/  IMAD.WIDE.U32 R4, R3, R14, R16 ;  /* 0x0000000e03047225 */ /* 0x000fc800078e0010 */
[----:B------:R-:W-:Y:S01]  /*9080*/  IMAD R3, R3, R15, R0 ;  /* 0x0000000f03037224 */ /* 0x000fe200078e0200 */
[----:B------:R-:W-:Y:S02]  /*9090*/  I2FP.F32.U32 R0, R24 ;  /* 0x0000001800007245 */ /* 0x000fe40000201000 */
[----:B------:R-:W3:Y:S01]  /*90a0*/  LDC R28, c[0x0][0x658] ;  /* 0x00019600ff1c7b82 */ /* 0x000ee20000000800 */
[----:B------:R-:W-:Y:S01]  /*90b0*/  IMAD.IADD R3, R5, 0x1, R3 ;  /* 0x0000000105037824 */ /* 0x000fe200078e0203 */
[----:B--2---:R-:W-:Y:S01]  /*90c0*/  ISETP.NE.U32.AND P0, PT, R30, RZ, PT ;  /* 0x000000ff1e00720c */ /* 0x004fe20003f05070 */
[----:B------:R-:W-:Y:S01]  /*90d0*/  FMUL R0, R0, UR4 ;  /* 0x0000000400007c20 */ /* 0x000fe20008400000 */
[----:B------:R-:W-:Y:S02]  /*90e0*/  IMAD.MOV.U32 R5, RZ, RZ, -0x1 ;  /* 0xffffffffff057424 */ /* 0x000fe400078e00ff */
[----:B------:R-:W-:Y:S01]  /*90f0*/  ISETP.NE.AND.EX P0, PT, R31, RZ, PT, P0 ;  /* 0x000000ff1f00720c */ /* 0x000fe20003f05300 */
[----:B------:R2:W4:Y:S01]  /*9100*/  F2I.U32.TRUNC.NTZ R13, R0 ;  /* 0x00000000000d7305 */ /* 0x000522000020f000 */
[----:B------:R-:W2:Y:S01]  /*9110*/  LDC R15, c[0x0][0x148] ;  /* 0x00005200ff0f7b82 */ /* 0x000ea20000000800 */
[----:B0-----:R-:W-:-:S02]  /*9120*/  SHF.R.U64 R12, R4, R6, R3 ;  /* 0x00000006040c7219 */ /* 0x001fc40000001203 */
[----:B------:R-:W-:-:S05]  /*9130*/  SHF.R.U32.HI R3, RZ, R6, R3 ;  /* 0x00000006ff037219 */ /* 0x000fca0000011603 */
[----:B------:R-:W0:Y:S01]  /*9140*/  LDC R20, c[0x0][0x600] ;  /* 0x00018000ff147b82 */ /* 0x000e220000000800 */
[-CC-:B-1----:R-:W-:Y:S02]  /*9150*/  SHF.R.U64 R10, R12, R8.reuse, R3.reuse ;  /* 0x000000080c0a7219 */ /* 0x182fe40000001203 */
[----:B------:R-:W-:-:S05]  /*9160*/  SHF.R.U32.HI R3, RZ, R8, R3 ;  /* 0x00000008ff037219 */ /* 0x000fca0000011603 */
[----:B------:R-:W1:Y:S01]  /*9170*/  LDC R21, c[0x0][0x648] ;  /* 0x00019200ff157b82 */ /* 0x000e620000000800 */
[-C--:B---3--:R-:W-:Y:S02]  /*9180*/  SHF.L.U32 R4, R5, R28.reuse, RZ ;  /* 0x0000001c05047219 */ /* 0x088fe400000006ff */
[-CC-:B------:R-:W-:Y:S02]  /*9190*/  SHF.R.U64 R14, R10, R28.reuse, R3.reuse ;  /* 0x0000001c0a0e7219 */ /* 0x180fe40000001203 */
[----:B------:R-:W-:Y:S02]  /*91a0*/  SHF.R.U32.HI R5, RZ, R28, R3 ;  /* 0x0000001cff057219 */ /* 0x000fe40000011603 */
[----:B------:R-:W-:Y:S01]  /*91b0*/  LOP3.LUT R153, RZ, R4, RZ, 0x33, !PT ;  /* 0x00000004ff997212 */ /* 0x000fe200078e33ff */
[----:B------:R-:W3:Y:S01]  /*91c0*/  LDC R25, c[0x0][0x638] ;  /* 0x00018e00ff197b82 */ /* 0x000ee20000000800 */
[----:B------:R-:W-:Y:S01]  /*91d0*/  SHF.L.U32 R28, R7, R28, RZ ;  /* 0x0000001c071c7219 */ /* 0x000fe200000006ff */
[----:B------:R-:W-:-:S06]  /*91e0*/  IMAD.MOV.U32 R4, RZ, RZ, R14 ;  /* 0x000000ffff047224 */ /* 0x000fcc00078e000e */
[----:B------:R-:W0:Y:S01]  /*91f0*/  LDC R27, c[0x0][0x610] ;  /* 0x00018400ff1b7b82 */ /* 0x000e220000000800 */
[----:B----4-:R-:W-:Y:S05]  /*9200*/  @!P0 BRA `(.L_x_285) ;  /* 0x0000000000288947 */ /* 0x010fea0003800000 */
[----:B------:R-:W4:Y:S02]  /*9210*/  LDC R3, c[0x0][0x64c] ;  /* 0x00019300ff037b82 */ /* 0x000f240000000800 */
[----:B----4-:R-:W-:-:S05]  /*9220*/  IADD3 R3, P0, R14, R3, RZ ;  /* 0x000000030e037210 */ /* 0x010fca0007f1e0ff */
        /* <DEDUP_REMOVED lines=8> */
.L_x_285:
[----:B------:R-:W-:Y:S01]  /*92b0*/  ISETP.NE.AND P0, PT, R2, 0x1, PT ;  /* 0x000000010200780c */ /* 0x000fe20003f05270 */
[----:B------:R-:W-:Y:S01]  /*92c0*/  IMAD.MOV R13, RZ, RZ, -R13 ;  /* 0x000000ffff0d7224 */ /* 0x000fe200078e0a0d */
[----:B-12---:R-:W-:Y:S01]  /*92d0*/  SHF.R.U64 R0, R4, R21, R5 ;  /* 0x0000001504007219 */ /* 0x006fe20000001205 */
[----:B0-----:R-:W-:Y:S01]  /*92e0*/  VIADD R5, R20, 0xffffffff ;  /* 0xffffffff14057836 */ /* 0x001fe20000000000 */
[----:B------:R-:W-:-:S03]  /*92f0*/  LOP3.LUT R153, R10, R153, RZ, 0xc0, !PT ;  /* 0x000000990a997212 */ /* 0x000fc600078ec0ff */
[----:B------:R-:W-:Y:S01]  /*9300*/  IMAD.MOV R3, RZ, RZ, -R0 ;  /* 0x000000ffff037224 */ /* 0x000fe200078e0a00 */
[----:B------:R-:W-:Y:S01]  /*9310*/  LOP3.LUT R5, R12, R5, RZ, 0xc0, !PT ;  /* 0x000000050c057212 */ /* 0x000fe200078ec0ff */
[----:B------:R-:W-:Y:S02]  /*9320*/  IMAD R153, R28, R0, R153 ;  /* 0x000000001c997224 */ /* 0x000fe400078e0299 */
[----:B---3--:R-:W-:Y:S02]  /*9330*/  IMAD R0, R3, R25, R14 ;  /* 0x0000001903007224 */ /* 0x008fe400078e020e */
[----:B------:R-:W-:Y:S02]  /*9340*/  @P0 IMAD R26, R15, R13, R24 ;  /* 0x0000000d0f1a0224 */ /* 0x000fe400078e0218 */
[----:B------:R-:W-:Y:S02]  /*9350*/  IMAD R4, R0, R20, R5 ;  /* 0x0000001400047224 */ /* 0x000fe400078e0205 */
[----:B------:R-:W-:-:S02]  /*9360*/  IMAD R153, R153, R27, R26 ;  /* 0x0000001b99997224 */ /* 0x000fc400078e021a */
[----:B------:R-:W-:-:S03]  /*9370*/  IMAD.MOV.U32 R3, RZ, RZ, 0x1 ;  /* 0x00000001ff037424 */ /* 0x000fc600078e00ff */
[----:B------:R-:W-:Y:S02]  /*9380*/  SEL R152, R4, R153, !P0 ;  /* 0x0000009904987207 */ /* 0x000fe40004000000 */
[----:B------:R-:W-:Y:S02]  /*9390*/  PRMT R0, R3, 0x7610, R0 ;  /* 0x0000761003007816 */ /* 0x000fe40000000000 */
[----:B------:R-:W-:-:S07]  /*93a0*/  SEL R153, R153, R4, !P0 ;  /* 0x0000000499997207 */ /* 0x000fce0004000000 */
.L_x_283:
[----:B------:R-:W-:-:S13]  /*93b0*/  LOP3.LUT P0, RZ, R0, 0xff, RZ, 0xc0, !PT ;  /* 0x000000ff00ff7812 */ /* 0x000fda000780c0ff */
[----:B------:R-:W-:Y:S05]  /*93c0*/  @P0 BRA `(.L_x_286) ;  /* 0xffffff7800f00947 */ /* 0x000fea000383ffff */
[----:B------:R-:W-:Y:S05]  /*93d0*/  EXIT ;  /* 0x000000000000794d */ /* 0x000fea0003800000 */
.L_x_3:
[----:B0-----:R-:W-:Y:S01]  /*93e0*/  ULDC.64 UR4, c[0x0][0x650] ;  /* 0x0001940000047ab9 */ /* 0x001fe20000000a00 */
        /* <DEDUP_REMOVED lines=25> */
.L_x_288:
[--C-:B------:R-:W-:Y:S01]  /*9580*/  SHF.R.U64 R12, R10, R14, R11.reuse ;  /* 0x0000000e0a0c7219 */ /* 0x100fe2000000120b */
[----:B------:R-:W0:Y:S01]  /*9590*/  LDC R22, c[0x0][0x618] ;  /* 0x00018600ff167b82 */ /* 0x000e220000000800 */
[----:B------:R-:W-:Y:S01]  /*95a0*/  I2FP.F32.U32 R6, R4 ;  /* 0x0000000400067245 */ /* 0x000fe20000201000 */
[----:B------:R-:W-:Y:S01]  /*95b0*/  ULDC UR4, c[0x0][0x150] ;  /* 0x0000540000047ab9 */ /* 0x000fe20000000800 */
[----:B------:R-:W-:Y:S02]  /*95c0*/  SHF.R.U32.HI R5, RZ, R14, R11 ;  /* 0x0000000eff057219 */ /* 0x000fe4000001160b */
[----:B------:R-:W-:Y:S01]  /*95d0*/  IADD3 R9, P0, RZ, -R12, RZ ;  /* 0x8000000cff097210 */ /* 0x000fe20007f1e0ff */
[----:B------:R-:W-:Y:S01]  /*95e0*/  FMUL R11, R6, UR4 ;  /* 0x00000004060b7c20 */ /* 0x000fe20008400000 */
[----:B------:R-:W-:Y:S01]  /*95f0*/  ULDC UR4, c[0x0][0x154] ;  /* 0x0000550000047ab9 */ /* 0x000fe20000000800 */
[----:B------:R-:W1:Y:S02]  /*9600*/  LDC.64 R24, c[0x0][0x640] ;  /* 0x00019000ff187b82 */ /* 0x000e640000000a00 */
[----:B------:R-:W-:-:S02]  /*9610*/  IMAD.X R5, RZ, RZ, ~R5, P0 ;  /* 0x000000ffff057224 */ /* 0x000fc400000e0e05 */
[----:B------:R-:W2:Y:S01]  /*9620*/  F2I.U32.TRUNC.NTZ R11, R11 ;  /* 0x0000000b000b7305 */ /* 0x000ea2000020f000 */
[----:B------:R-:W-:-:S03]  /*9630*/  IMAD.WIDE.U32 R6, R9, R20, R16 ;  /* 0x0000001409067225 */ /* 0x000fc600078e0010 */
[----:B------:R-:W3:Y:S01]  /*9640*/  LDC R13, c[0x0][0x144] ;  /* 0x00005100ff0d7b82 */ /* 0x000ee20000000800 */
[----:B------:R-:W-:-:S04]  /*9650*/  IMAD R8, R5, R20, RZ ;  /* 0x0000001405087224 */ /* 0x000fc800078e02ff */
[----:B------:R-:W-:Y:S02]  /*9660*/  IMAD R5, R9, R21, R8 ;  /* 0x0000001509057224 */ /* 0x000fe400078e0208 */
[----:B------:R-:W-:Y:S01]  /*9670*/  IMAD.MOV.U32 R8, RZ, RZ, -0x1 ;  /* 0xffffffffff087424 */ /* 0x000fe200078e00ff */
[----:B------:R-:W4:Y:S01]  /*9680*/  LDC R14, c[0x0][0x608] ;  /* 0x00018200ff0e7b82 */ /* 0x000f220000000800 */
[----:B------:R-:W-:Y:S01]  /*9690*/  IMAD.IADD R5, R7, 0x1, R5 ;  /* 0x0000000107057824 */ /* 0x000fe200078e0205 */
[----:B------:R-:W-:-:S04]  /*96a0*/  I2FP.F32.U32 R7, R3 ;  /* 0x0000000300077245 */ /* 0x000fc80000201000 */
[-C--:B0-----:R-:W-:Y:S01]  /*96b0*/  SHF.R.U64 R10, R6, R22.reuse, R5 ;  /* 0x00000016060a7219 */ /* 0x081fe20000001205 */
[----:B--2---:R-:W-:Y:S01]  /*96c0*/  IMAD.MOV R6, RZ, RZ, -R11 ;  /* 0x000000ffff067224 */ /* 0x004fe200078e0a0b */
[----:B------:R-:W0:Y:S01]  /*96d0*/  LDC R9, c[0x0][0x658] ;  /* 0x00019600ff097b82 */ /* 0x000e220000000800 */
[----:B-1----:R-:W-:Y:S01]  /*96e0*/  ISETP.NE.U32.AND P0, PT, R24, RZ, PT ;  /* 0x000000ff1800720c */ /* 0x002fe20003f05070 */
[----:B------:R-:W-:Y:S01]  /*96f0*/  FMUL R7, R7, UR4 ;  /* 0x0000000407077c20 */ /* 0x000fe20008400000 */
[----:B------:R-:W-:Y:S02]  /*9700*/  SHF.R.U32.HI R5, RZ, R22, R5 ;  /* 0x00000016ff057219 */ /* 0x000fe40000011605 */
[----:B------:R-:W-:-:S03]  /*9710*/  ISETP.NE.AND.EX P0, PT, R25, RZ, PT, P0 ;  /* 0x000000ff1900720c */ /* 0x000fc60003f05300 */
[----:B------:R-:W1:Y:S01]  /*9720*/  LDC R20, c[0x0][0x148] ;  /* 0x00005200ff147b82 */ /* 0x000e620000000800 */
[----:B---3--:R-:W-:Y:S02]  /*9730*/  IMAD R23, R13, R6, R4 ;  /* 0x000000060d177224 */ /* 0x008fe400078e0204 */
[----:B------:R-:W-:-:S05]  /*9740*/  IMAD.MOV.U32 R6, RZ, RZ, 0x1 ;  /* 0x00000001ff067424 */ /* 0x000fca00078e00ff */
[----:B------:R-:W2:Y:S01]  /*9750*/  LDC R21, c[0x0][0x600] ;  /* 0x00018000ff157b82 */ /* 0x000ea20000000800 */
[-CC-:B----4-:R-:W-:Y:S02]  /*9760*/  SHF.R.U64 R13, R10, R14.reuse, R5.reuse ;  /* 0x0000000e0a0d7219 */ /* 0x190fe40000001205 */
[----:B------:R-:W-:Y:S02]  /*9770*/  SHF.R.U32.HI R4, RZ, R14, R5 ;  /* 0x0000000eff047219 */ /* 0x000fe40000011605 */
[----:B------:R3:W4:Y:S03]  /*9780*/  F2I.U32.TRUNC.NTZ R14, R7 ;  /* 0x00000007000e7305 */ /* 0x000726000020f000 */
[----:B------:R-:W1:Y:S01]  /*9790*/  LDC R26, c[0x0][0x648] ;  /* 0x00019200ff1a7b82 */ /* 0x000e620000000800 */
[-C--:B0-----:R-:W-:Y:S02]  /*97a0*/  SHF.R.U64 R15, R13, R9.reuse, R4 ;  /* 0x000000090d0f7219 */ /* 0x081fe40000001204 */
[----:B------:R-:W-:-:S02]  /*97b0*/  SHF.L.U32 R8, R8, R9, RZ ;  /* 0x0000000908087219 */ /* 0x000fc400000006ff */
[-C--:B------:R-:W-:Y:S01]  /*97c0*/  SHF.R.U32.HI R5, RZ, R9.reuse, R4 ;  /* 0x00000009ff057219 */ /* 0x080fe20000011604 */
[----:B------:R-:W-:Y:S01]  /*97d0*/  IMAD.MOV.U32 R4, RZ, RZ, R15 ;  /* 0x000000ffff047224 */ /* 0x000fe200078e000f */
[----:B------:R-:W-:Y:S01]  /*97e0*/  SHF.L.U32 R22, R6, R9, RZ ;  /* 0x0000000906167219 */ /* 0x000fe200000006ff */
[----:B------:R-:W0:Y:S01]  /*97f0*/  LDC R27, c[0x0][0x638] ;  /* 0x00018e00ff1b7b82 */ /* 0x000e220000000800 */
[----:B------:R-:W-:-:S07]  /*9800*/  LOP3.LUT R28, RZ, R8, RZ, 0x33, !PT ;  /* 0x00000008ff1c7212 */ /* 0x000fce00078e33ff */
        /* <DEDUP_REMOVED lines=12> */
.L_x_289:
[----:B------:R-:W-:Y:S01]  /*98d0*/  ISETP.NE.AND P0, PT, R2, 0x1, PT ;  /* 0x000000010200780c */ /* 0x000fe20003f05270 */
[----:B--2---:R-:W-:Y:S01]  /*98e0*/  VIADD R7, R21, 0xffffffff ;  /* 0xffffffff15077836 */ /* 0x004fe20000000000 */
[----:B-1----:R-:W-:Y:S01]  /*98f0*/  SHF.R.U64 R5, R4, R26, R5 ;  /* 0x0000001a04057219 */ /* 0x002fe20000001205 */
[----:B------:R-:W-:Y:S01]  /*9900*/  IMAD.MOV R14, RZ, RZ, -R14 ;  /* 0x000000ffff0e7224 */ /* 0x000fe200078e0a0e */
[----:B------:R-:W-:Y:S01]  /*9910*/  LOP3.LUT R4, R13, R28, RZ, 0xc0, !PT ;  /* 0x0000001c0d047212 */ /* 0x000fe200078ec0ff */
[----:B------:R-:W-:Y:S01]  /*9920*/  IMAD.MOV.U32 R8, RZ, RZ, R12 ;  /* 0x000000ffff087224 */ /* 0x000fe200078e000c */
[----:B------:R-:W-:Y:S01]  /*9930*/  LOP3.LUT R10, R10, R7, RZ, 0xc0, !PT ;  /* 0x000000070a0a7212 */ /* 0x000fe200078ec0ff */
[----:B------:R-:W-:Y:S02]  /*9940*/  IMAD.MOV R6, RZ, RZ, -R5 ;  /* 0x000000ffff067224 */ /* 0x000fe400078e0a05 */
[----:B------:R-:W-:-:S04]  /*9950*/  IMAD R4, R22, R5, R4 ;  /* 0x0000000516047224 */ /* 0x000fc800078e0204 */
[----:B------:R-:W-:Y:S02]  /*9960*/  @P0 IMAD R23, R20, R14, R3 ;  /* 0x0000000e14170224 */ /* 0x000fe400078e0203 */
[----:B0-----:R-:W-:Y:S02]  /*9970*/  IMAD R3, R6, R27, R15 ;  /* 0x0000001b06037224 */ /* 0x001fe400078e020f */
[----:B------:R-:W-:Y:S02]  /*9980*/  IMAD R7, R4, R29, R23 ;  /* 0x0000001d04077224 */ /* 0x000fe400078e0217 */
[----:B------:R-:W-:Y:S02]  /*9990*/  IMAD R4, R3, R21, R10 ;  /* 0x0000001503047224 */ /* 0x000fe400078e020a */
[----:B------:R-:W-:-:S03]  /*99a0*/  IMAD.MOV.U32 R6, RZ, RZ, 0x1 ;  /* 0x00000001ff067424 */ /* 0x000fc600078e00ff */
[----:B------:R-:W-:Y:S02]  /*99b0*/  SEL R9, R4, R7, !P0 ;  /* 0x0000000704097207 */ /* 0x000fe40004000000 */
[----:B------:R-:W-:-:S07]  /*99c0*/  SEL R7, R7, R4, !P0 ;  /* 0x0000000407077207 */ /* 0x000fce0004000000 */
.L_x_287:
[----:B------:R-:W-:-:S08]  /*99d0*/  NOP ;  /* 0x0000000000007918 */ /* 0x000fd00000000000 */
[----:B------:R-:W0:-:S00]  /*99e0*/  USETMAXREG.DEALLOC.CTAPOOL 0x28 ;  /* 0x00000028000079c8 */ /* 0x000e0000080e0500 */
[----:B0-----:R-:W-:-:S13]  /*99f0*/  ISETP.NE.AND P0, PT, R0, RZ, PT ;  /* 0x000000ff0000720c */ /* 0x001fda0003f05270 */
[----:B------:R-:W-:Y:S05]  /*9a00*/  @P0 EXIT ;  /* 0x000000000000094d */ /* 0x000fea0003800000 */
[----:B------:R-:W-:Y:S01]  /*9a10*/  LOP3.LUT P0, RZ, R6, 0xff, RZ, 0xc0, !PT ;  /* 0x000000ff06ff7812 */ /* 0x000fe2000780c0ff */
[----:B------:R-:W-:Y:S02]  /*9a20*/  IMAD.MOV.U32 R0, RZ, RZ, 0x1 ;  /* 0x00000001ff007424 */ /* 0x000fe400078e00ff */
[----:B------:R-:W-:-:S10]  /*9a30*/  IMAD.MOV.U32 R12, RZ, RZ, RZ ;  /* 0x000000ffff0c7224 */ /* 0x000fd400078e00ff */
[----:B------:R-:W-:Y:S05]  /*9a40*/  @!P0 BRA `(.L_x_290) ;  /* 0x0000000c00c48947 */ /* 0x000fea0003800000 */
[----:B------:R-:W0:Y:S01]  /*9a50*/  LDC R0, c[0x0][0x28c] ;  /* 0x0000a300ff007b82 */ /* 0x000e220000000800 */
[----:B------:R-:W-:Y:S01]  /*9a60*/  ULDC UR21, c[0x0][0x658] ;  /* 0x0001960000157ab9 */ /* 0x000fe20000000800 */
[----:B------:R-:W-:Y:S01]  /*9a70*/  UMOV UR5, 0xffffffff ;  /* 0xffffffff00057882 */ /* 0x000fe20000000000 */
[----:B------:R-:W-:Y:S01]  /*9a80*/  ULDC UR4, c[0x0][0xc] ;  /* 0x0000030000047ab9 */ /* 0x000fe20000000800 */
[----:B------:R-:W-:Y:S01]  /*9a90*/  USHF.L.U32 UR29, UR5, UR21, URZ ;  /* 0x00000015051d7299 */ /* 0x000fe2000800063f */
[C---:B------:R-:W-:Y:S01]  /*9aa0*/  LOP3.LUT P2, RZ, R18.reuse, 0x7f, RZ, 0xc0, !PT ;  /* 0x0000007f12ff7812 */ /* 0x040fe2000784c0ff */
[----:B------:R-:W-:Y:S01]  /*9ab0*/  UMOV UR6, 0x1 ;  /* 0x0000000100067882 */ /* 0x000fe20000000000 */
[----:B------:R-:W-:Y:S01]  /*9ac0*/  ULDC UR5, c[0x0][0x10] ;  /* 0x0000040000057ab9 */ /* 0x000fe20000000800 */
[----:B------:R-:W-:Y:S01]  /*9ad0*/  LOP3.LUT P0, RZ, R18, 0x1f, RZ, 0xc0, !PT ;  /* 0x0000001f12ff7812 */ /* 0x000fe2000780c0ff */
[----:B------:R-:W-:Y:S01]  /*9ae0*/  UIMAD.WIDE.U32 UR4, UR4, UR5, URZ ;  /* 0x00000005040472a5 */ /* 0x000fe2000f8e003f */
[----:B------:R-:W-:Y:S01]  /*9af0*/  BSSY B0, `(.L_x_290) ;  /* 0x00000e6000007945 */ /* 0x000fe20003800000 */
[----:B------:R-:W-:Y:S01]  /*9b00*/  USHF.L.U32 UR21, UR6, UR21, URZ ;  /* 0x0000001506157299 */ /* 0x000fe2000800063f */
[----:B------:R-:W-:Y:S01]  /*9b10*/  IMAD.MOV.U32 R13, RZ, RZ, 0x1 ;  /* 0x00000001ff0d7424 */ /* 0x000fe200078e00ff */
[----:B------:R-:W-:Y:S01]  /*9b20*/  LOP3.LUT R11, R19, 0x2, RZ, 0xfc, !PT ;  /* 0x00000002130b7812 */ /* 0x000fe200078efcff */
[----:B------:R-:W-:Y:S01]  /*9b30*/  ULDC UR6, c[0x0][0x14] ;  /* 0x0000050000067ab9 */ /* 0x000fe20000000800 */
[----:B------:R-:W-:Y:S01]  /*9b40*/  PLOP3.LUT P0, PT, P0, P2, PT, 0x8a, 0x0 ;  /* 0x000000000000781c */ /* 0x000fe20000705172 */
[----:B------:R-:W-:Y:S01]  /*9b50*/  UIMAD.WIDE.U32 UR14, UR4, UR6, URZ ;  /* 0x00000006040e72a5 */ /* 0x000fe2000f8e003f */
[----:B------:R-:W-:Y:S01]  /*9b60*/  IMAD.MOV.U32 R12, RZ, RZ, RZ ;  /* 0x000000ffff0c7224 */ /* 0x000fe200078e00ff */
[----:B------:R-:W-:Y:S01]  /*9b70*/  UIMAD UR37, UR5, UR6, URZ ;  /* 0x00000006052572a4 */ /* 0x000fe2000f8e023f */
[----:B------:R-:W-:Y:S01]  /*9b80*/  ULDC UR13, c[0x0][0x600] ;  /* 0x00018000000d7ab9 */ /* 0x000fe20000000800 */
[----:B------:R-:W-:-:S02]  /*9b90*/  ULOP3.LUT UR29, URZ, UR29, URZ, 0x33, !UPT ;  /* 0x0000001d3f1d7292 */ /* 0x000fc4000f8e333f */
[----:B------:R-:W-:Y:S01]  /*9ba0*/  UIADD3 UR13, UR13, -0x1, URZ ;  /* 0xffffffff0d0d7890 */ /* 0x000fe2000fffe03f */
[----:B0-----:R-:W-:Y:S01]  /*9bb0*/  VIADD R0, R0, 0x7f ;  /* 0x0000007f00007836 */ /* 0x001fe20000000000 */
[----:B------:R-:W-:Y:S01]  /*9bc0*/  UIADD3 UR37, UR15, UR37, URZ ;  /* 0x000000250f257290 */ /* 0x000fe2000fffe03f */
[----:B------:R-:W-:-:S03]  /*9bd0*/  ULDC.64 UR22, c[0x0][0x198] ;  /* 0x0000660000167ab9 */ /* 0x000fc60000000a00 */
[----:B------:R-:W-:-:S04]  /*9be0*/  SHF.R.S32.HI R3, RZ, 0x1f, R0 ;  /* 0x0000001fff037819 */ /* 0x000fc80000011400 */
[----:B------:R-:W-:Y:S01]  /*9bf0*/  LEA.HI R3, R3, R0, RZ, 0x7 ;  /* 0x0000000003037211 */ /* 0x000fe200078f38ff */
[----:B------:R-:W-:-:S03]  /*9c00*/  IMAD.MOV.U32 R0, RZ, RZ, 0x1 ;  /* 0x00000001ff007424 */ /* 0x000fc600078e00ff */
[----:B------:R-:W-:-:S05]  /*9c10*/  SHF.R.S32.HI R3, RZ, 0x7, R3 ;  /* 0x00000007ff037819 */ /* 0x000fca0000011403 */
[----:B------:R-:W-:-:S07]  /*9c20*/  VIADD R10, R3, 0x1 ;  /* 0x00000001030a7836 */ /* 0x000fce0000000000 */
.L_x_302:
[----:B------:R-:W-:-:S03]  /*9c30*/  UMOV UR4, 0xffffffff ;  /* 0xffffffff00047882 */ /* 0x000fc60000000000 */
[----:B------:R-:W-:Y:S05]  /*9c40*/  BRA.DIV UR4, `(.L_x_291) ;  /* 0x00000012049c7947 */ /* 0x000fea000b800000 */
[----:B------:R-:W-:-:S13]  /*9c50*/  ELECT P6, URZ, PT ;  /* 0x00000000003f782f */ /* 0x000fda00038c0000 */
.L_x_316:
[----:B------:R-:W0:Y:S01]  /*9c60*/  LDC R4, c[0x0][0x28c] ;  /* 0x0000a300ff047b82 */ /* 0x000e220000000800 */
[----:B------:R-:W-:Y:S01]  /*9c70*/  BSSY B1, `(.L_x_292) ;  /* 0x000005a000017945 */ /* 0x000fe20003800000 */
[----:B0-----:R-:W-:-:S13]  /*9c80*/  ISETP.LT.OR P6, PT, R4, 0x1, !P6 ;  /* 0x000000010400780c */ /* 0x001fda00077c1670 */
[----:B------:R-:W-:Y:S05]  /*9c90*/  @P6 BRA `(.L_x_293) ;  /* 0x00000004005c6947 */ /* 0x000fea0003800000 */
[----:B------:R-:W-:Y:S02]  /*9ca0*/  IMAD.SHL.U32 R15, R7, 0x80, RZ ;  /* 0x00000080070f7824 */ /* 0x000fe400078e00ff */
[----:B------:R-:W-:Y:S02]  /*9cb0*/  IMAD.SHL.U32 R18, R9, 0x100, RZ ;  /* 0x0000010009127824 */ /* 0x000fe400078e00ff */
[----:B------:R-:W-:Y:S02]  /*9cc0*/  IMAD.MOV.U32 R20, RZ, RZ, RZ ;  /* 0x000000ffff147224 */ /* 0x000fe400078e00ff */
[----:B------:R-:W-:Y:S02]  /*9cd0*/  IMAD.MOV.U32 R4, RZ, RZ, R10 ;  /* 0x000000ffff047224 */ /* 0x000fe400078e000a */
[----:B------:R-:W-:Y:S02]  /*9ce0*/  IMAD.MOV.U32 R5, RZ, RZ, R0 ;  /* 0x000000ffff057224 */ /* 0x000fe400078e0000 */
[----:B------:R-:W-:-:S07]  /*9cf0*/  IMAD.MOV.U32 R6, RZ, RZ, R12 ;  /* 0x000000ffff067224 */ /* 0x000fce00078e000c */
.L_x_297:
[----:B------:R-:W0:Y:S01]  /*9d00*/  S2R R14, SR_CgaCtaId ;  /* 0x00000000000e7919 */ /* 0x000e220000008800 */
[----:B------:R-:W-:Y:S01]  /*9d10*/  MOV R7, 0x400 ;  /* 0x0000040000077802 */ /* 0x000fe20000000f00 */
[----:B------:R-:W1:Y:S03]  /*9d20*/  @!P2 LDC R9, c[0x0][0x500] ;  /* 0x00014000ff09ab82 */ /* 0x000e660000000800 */
[----:B0-----:R-:W-:Y:S02]  /*9d30*/  LEA R21, R14, R7, 0x18 ;  /* 0x000000070e157211 */ /* 0x001fe400078ec0ff */
[----:B------:R-:W-:-:S03]  /*9d40*/  SHF.L.U32 R7, R5, 0x1f, RZ ;  /* 0x0000001f05077819 */ /* 0x000fc600000006ff */
[----:B------:R-:W-:-:S04]  /*9d50*/  IMAD R14, R6, 0x8, R21 ;  /* 0x00000008060e7824 */ /* 0x000fc800078e0215 */
[----:B------:R-:W0:Y:S02]  /*9d60*/  SYNCS.PHASECHK.TRANS64.TRYWAIT P1, [R14+URZ+0x38], R7 ;  /* 0x000038070e0075a7 */ /* 0x000e24000802017f */
[----:B01----:R-:W-:Y:S05]  /*9d70*/  @!P1 BRA `(.L_x_294) ;  /* 0x0000001000709947 */ /* 0x003fea0003800000 */
.L_x_317:
[----:B0-----:R-:W-:Y:S01]  /*9d80*/  PRMT R7, R11, 0x9910, RZ ;  /* 0x000099100b077816 */ /* 0x001fe200000000ff */
[----:B------:R0:W-:Y:S03]  /*9d90*/  @!P2 SYNCS.ARRIVE.TRANS64 RZ, [R14+URZ], R9 ;  /* 0x000000090effa9a7 */ /* 0x0001e6000800003f */
[----:B------:R-:W-:-:S13]  /*9da0*/  ISETP.NE.AND P1, PT, R7, 0x2, PT ;  /* 0x000000020700780c */ /* 0x000fda0003f25270 */
[----:B0-----:R-:W-:Y:S05]  /*9db0*/  @P1 BRA `(.L_x_295) ;  /* 0x0000000000041947 */ /* 0x001fea0003800000 */
[----:B------:R-:W-:Y:S01]  /*9dc0*/  BPT.TRAP 0x1 ;  /* 0x000000040000795c */ /* 0x000fe20000300000 */
.L_x_295:
[----:B------:R-:W-:Y:S05]  /*9dd0*/  @P0 BRA `(.L_x_296) ;  /* 0x0000000000040947 */ /* 0x000fea0003800000 */
[----:B------:R-:W-:Y:S01]  /*9de0*/  BPT.TRAP 0x1 ;  /* 0x000000040000795c */ /* 0x000fe20000300000 */
.L_x_296:
[----:B------:R-:W-:Y:S01]  /*9df0*/  R2UR UR56, R21 ;  /* 0x00000000153872ca */ /* 0x000fe200000e0000 */
[----:B------:R-:W-:Y:S01]  /*9e00*/  IMAD R21, R6, 0x10000, R21 ;  /* 0x0001000006157824 */ /* 0x000fe200078e0215 */
[----:B------:R-:W-:Y:S01]  /*9e10*/  R2UR UR10, R20 ;  /* 0x00000000140a72ca */ /* 0x000fe200000e0000 */
[----:B------:R-:W-:Y:S01]  /*9e20*/  UIADD3 UR30, UP0, UR22, 0xf0, URZ ;  /* 0x000000f0161e7890 */ /* 0x000fe2000ff1e03f */
[----:B------:R-:W-:Y:S01]  /*9e30*/  R2UR UR16, R6 ;  /* 0x00000000061072ca */ /* 0x000fe200000e0000 */
[----:B------:R-:W-:Y:S01]  /*9e40*/  VIADD R4, R4, 0xffffffff ;  /* 0xffffffff04047836 */ /* 0x000fe20000000000 */
[----:B------:R-:W-:Y:S01]  /*9e50*/  R2UR UR32, R21 ;  /* 0x00000000152072ca */ /* 0x000fe200000e0000 */
[----:B------:R-:W-:Y:S01]  /*9e60*/  UIADD3.X UR31, URZ, UR23, URZ, UP0, !UPT ;  /* 0x000000173f1f7290 */ /* 0x000fe200087fe43f */
[----:B------:R-:W-:Y:S01]  /*9e70*/  R2UR UR9, R14 ;  /* 0x000000000e0972ca */ /* 0x000fe200000e0000 */
[----:B------:R-:W-:Y:S01]  /*9e80*/  UIADD3 UR6, UP1, UR22, 0x1f0, URZ ;  /* 0x000001f016067890 */ /* 0x000fe2000ff3e03f */
[----:B------:R-:W-:Y:S01]  /*9e90*/  R2UR UR11, R15 ;  /* 0x000000000f0b72ca */ /* 0x000fe200000e0000 */
[----:B------:R-:W-:Y:S01]  /*9ea0*/  UMOV UR4, 0x0 ;  /* 0x0000000000047882 */ /* 0x000fe20000000000 */
[----:B------:R-:W-:Y:S01]  /*9eb0*/  R2UR UR12, R8 ;  /* 0x00000000080c72ca */ /* 0x000fe200000e0000 */
[----:B------:R-:W-:Y:S01]  /*9ec0*/  UIADD3 UR56, UR56, 0x70180, URZ ;  /* 0x0007018038387890 */ /* 0x000fe2000fffe03f */
[----:B------:R-:W-:Y:S01]  /*9ed0*/  R2UR UR59, R18 ;  /* 0x00000000123b72ca */ /* 0x000fe200000e0000 */
[----:B------:R-:W-:Y:S01]  /*9ee0*/  UIADD3 UR50, UR10, 0x20, URZ ;  /* 0x000000200a327890 */ /* 0x000fe2000fffe03f */
[----:B------:R-:W-:Y:S01]  /*9ef0*/  ISETP.GT.AND P3, PT, R4, 0x1, PT ;  /* 0x000000010400780c */ /* 0x000fe20003f64270 */
[----:B------:R-:W-:Y:S01]  /*9f00*/  ULEA UR56, UR16, UR56, 0x11 ;  /* 0x0000003810387291 */ /* 0x000fe2000f8e883f */
[----:B------:R-:W-:Y:S01]  /*9f10*/  VIADD R6, R6, 0x1 ;  /* 0x0000000106067836 */ /* 0x000fe20000000000 */
[----:B------:R-:W-:Y:S01]  /*9f20*/  UIADD3 UR8, UR32, 0x180, URZ ;  /* 0x0000018020087890 */ /* 0x000fe2000fffe03f */
[----:B------:R-:W-:Y:S01]  /*9f30*/  VIADD R20, R20, 0x80 ;  /* 0x0000008014147836 */ /* 0x000fe20000000000 */
[----:B------:R-:W-:-:S02]  /*9f40*/  UIADD3 UR48, UR32, 0x4180, URZ ;  /* 0x0000418020307890 */ /* 0x000fc4000fffe03f */
[----:B------:R-:W-:Y:S01]  /*9f50*/  UIADD3 UR42, UR10, 0x40, URZ ;  /* 0x000000400a2a7890 */ /* 0x000fe2000fffe03f */
[C---:B------:R-:W-:Y:S01]  /*9f60*/  ISETP.NE.AND P1, PT, R6.reuse, 0x7, PT ;  /* 0x000000070600780c */ /* 0x040fe20003f25270 */
[----:B------:R-:W-:Y:S02]  /*9f70*/  UIADD3 UR40, UR32, 0x8180, URZ ;  /* 0x0000818020287890 */ /* 0x000fe4000fffe03f */
[----:B------:R-:W-:Y:S01]  /*9f80*/  UIADD3 UR34, UR10, 0x60, URZ ;  /* 0x000000600a227890 */ /* 0x000fe2000fffe03f */
[----:B------:R-:W-:Y:S01]  /*9f90*/  SEL R14, RZ, 0x1, P1 ;  /* 0x00000001ff0e7807 */ /* 0x000fe20000800000 */
[----:B------:R-:W-:Y:S01]  /*9fa0*/  UIADD3 UR32, UR32, 0xc180, URZ ;  /* 0x0000c18020207890 */ /* 0x000fe2000fffe03f */
[----:B------:R-:W-:Y:S01]  /*9fb0*/  SEL R6, R6, RZ, P1 ;  /* 0x000000ff06067207 */ /* 0x000fe20000800000 */
[----:B------:R-:W-:Y:S01]  /*9fc0*/  UMOV UR5, 0x10000000 ;  /* 0x1000000000057882 */ /* 0x000fe20000000000 */
[----:B------:R-:W-:Y:S01]  /*9fd0*/  UIADD3.X UR7, URZ, UR23, URZ, UP1, !UPT ;  /* 0x000000173f077290 */ /* 0x000fe20008ffe43f */
[----:B------:R0:W-:Y:S01]  /*9fe0*/  UTMALDG.3D [UR8], [UR30], desc[UR4] ;  /* 0x000004081e0075b4 */ /* 0x0001e20008011000 */
[----:B------:R-:W-:Y:S01]  /*9ff0*/  UIADD3 UR24, UR56, 0x8000, URZ ;  /* 0x0000800038187890 */ /* 0x000fe2000fffe03f */
[----:B------:R-:W-:Y:S01]  /*a000*/  LOP3.LUT R5, R5, R14, RZ, 0x3c, !PT ;  /* 0x0000000e05057212 */ /* 0x000fe200078e3cff */
[----:B------:R-:W-:Y:S01]  /*a010*/  UIADD3 UR16, UR56, 0x10000, URZ ;  /* 0x0001000038107890 */ /* 0x000fe2000fffe03f */
[----:B------:R-:W-:Y:S01]  /*a020*/  UMOV UR49, UR9 ;  /* 0x0000000900317c82 */ /* 0x000fe20008000000 */
        /* <DEDUP_REMOVED lines=8> */
[----:B------:R1:W-:Y:S01]  /*a0b0*/  UTMALDG.3D [UR48], [UR30], desc[UR4] ;  /* 0x000004301e0075b4 */ /* 0x0003e20008011000 */
        /* <DEDUP_REMOVED lines=9> */
[----:B0-----:R-:W-:Y:S01]  /*a150*/  UIADD3 UR8, UR56, 0x18000, URZ ;  /* 0x0001800038087890 */ /* 0x001fe2000fffe03f */
[----:B------:R-:W-:Y:S01]  /*a160*/  UMOV UR19, UR59 ;  /* 0x0000003b00137c82 */ /* 0x000fe20008000000 */
[----:B------:R-:W-:Y:S01]  /*a170*/  UMOV UR20, UR12 ;  /* 0x0000000c00147c82 */ /* 0x000fe20008000000 */
[----:B------:R-:W-:Y:S01]  /*a180*/  UMOV UR18, UR42 ;  /* 0x0000002a00127c82 */ /* 0x000fe20008000000 */
[----:B------:R-:W-:Y:S01]  /*a190*/  UMOV UR11, UR59 ;  /* 0x0000003b000b7c82 */ /* 0x000fe20008000000 */
[----:B------:R1:W-:Y:S01]  /*a1a0*/  UTMALDG.3D [UR32], [UR30], desc[UR4] ;  /* 0x000004201e0075b4 */ /* 0x0003e20008011000 */
[----:B------:R-:W-:Y:S01]  /*a1b0*/  UMOV UR10, UR34 ;  /* 0x00000022000a7c82 */ /* 0x000fe20008000000 */
[----:B------:R1:W-:Y:S01]  /*a1c0*/  UTMALDG.3D [UR56], [UR6], desc[UR4] ;  /* 0x00000438060075b4 */ /* 0x0003e20008011000 */
[----:B------:R1:W-:Y:S01]  /*a1d0*/  UTMALDG.3D [UR24], [UR6], desc[UR4] ;  /* 0x00000418060075b4 */ /* 0x0003e20008011000 */
[----:B------:R1:W-:Y:S01]  /*a1e0*/  UTMALDG.3D [UR16], [UR6], desc[UR4] ;  /* 0x00000410060075b4 */ /* 0x0003e20008011000 */
[----:B------:R1:W-:Y:S02]  /*a1f0*/  UTMALDG.3D [UR8], [UR6], desc[UR4] ;  /* 0x00000408060075b4 */ /* 0x0003e40008011000 */
[----:B-1----:R-:W-:Y:S05]  /*a200*/  @P3 BRA `(.L_x_297) ;  /* 0xfffffff800bc3947 */ /* 0x002fea000383ffff */
.L_x_293:
[----:B------:R-:W-:Y:S05]  /*a210*/  BSYNC B1 ;  /* 0x0000000000017941 */ /* 0x000fea0003800000 */
.L_x_292:
[----:B------:R-:W-:Y:S01]  /*a220*/  LOP3.LUT P4, RZ, R13, 0xff, RZ, 0xc0, !PT ;  /* 0x000000ff0dff7812 */ /* 0x000fe2000788c0ff */
[C---:B------:R-:W-:Y:S01]  /*a230*/  IMAD.IADD R12, R3.reuse, 0x1, R12 ;  /* 0x00000001030c7824 */ /* 0x040fe200078e020c */
[----:B------:R-:W-:Y:S01]  /*a240*/  ULDC.64 UR4, c[0x0][0x650] ;  /* 0x0001940000047ab9 */ /* 0x000fe20000000a00 */
[C---:B------:R-:W-:Y:S01]  /*a250*/  ISETP.GE.U32.AND P3, PT, R3.reuse, 0x7, PT ;  /* 0x000000070300780c */ /* 0x040fe20003f66070 */
[----:B------:R-:W-:Y:S01]  /*a260*/  BSSY B1, `(.L_x_298) ;  /* 0x000006c000017945 */ /* 0x000fe20003800000 */
[C---:B------:R-:W-:Y:S01]  /*a270*/  IMAD.WIDE.U32 R4, R12.reuse, 0x24924925, RZ ;  /* 0x249249250c047825 */ /* 0x040fe200078e00ff */
[C---:B------:R-:W-:Y:S02]  /*a280*/  ISETP.GT.U32.AND P1, PT, R12.reuse, 0x6, PT ;  /* 0x000000060c00780c */ /* 0x040fe40003f24070 */
[----:B------:R-:W-:Y:S01]  /*a290*/  PRMT R13, RZ, 0x7610, R13 ;  /* 0x00007610ff0d7816 */ /* 0x000fe2000000000d */
[----:B------:R-:W-:Y:S01]  /*a2a0*/  IMAD.IADD R4, R12, 0x1, -R5 ;  /* 0x000000010c047824 */ /* 0x000fe200078e0a05 */
[----:B------:R-:W-:Y:S01]  /*a2b0*/  ISETP.LT.U32.AND P1, PT, R3, 0x7, P1 ;  /* 0x000000070300780c */ /* 0x000fe20000f21070 */
[----:B------:R-:W-:-:S02]  /*a2c0*/  IMAD.MOV.U32 R9, RZ, RZ, -0x1 ;  /* 0xffffffffff097424 */ /* 0x000fc400078e00ff */
[----:B------:R-:W0:Y:S01]  /*a2d0*/  @P4 S2R R7, SR_CgaCtaId ;  /* 0x0000000000074919 */ /* 0x000e220000008800 */
[----:B------:R-:W-:Y:S01]  /*a2e0*/  @P4 MOV R6, 0x400 ;  /* 0x0000040000064802 */ /* 0x000fe20000000f00 */
[----:B------:R-:W-:Y:S01]  /*a2f0*/  IMAD.MOV.U32 R8, RZ, RZ, -0x1 ;  /* 0xffffffffff087424 */ /* 0x000fe200078e00ff */
[----:B------:R-:W-:-:S04]  /*a300*/  LEA.HI R4, R4, R5, RZ, 0x1f ;  /* 0x0000000504047211 */ /* 0x000fc800078ff8ff */
[--C-:B------:R-:W-:Y:S02]  /*a310*/  SHF.R.U32.HI R5, RZ, 0x2, R4.reuse ;  /* 0x00000002ff057819 */ /* 0x100fe40000011604 */
[----:B------:R-:W-:-:S03]  /*a320*/  PRMT R4, RZ, 0x7610, R4 ;  /* 0x00007610ff047816 */ /* 0x000fc60000000004 */
[----:B------:R-:W-:Y:S01]  /*a330*/  IMAD R12, R5, -0x7, R12 ;  /* 0xfffffff9050c7824 */ /* 0x000fe200078e020c */
[----:B0-----:R-:W-:Y:S02]  /*a340*/  @P4 LEA R6, R7, R6, 0x18 ;  /* 0x0000000607064211 */ /* 0x001fe400078ec0ff */
[----:B------:R-:W-:Y:S02]  /*a350*/  SEL R7, RZ, 0x1, !P1 ;  /* 0x00000001ff077807 */ /* 0x000fe40004800000 */
[----:B------:R-:W-:Y:S01]  /*a360*/  IADD3 R16, P1, R16, UR14, RZ ;  /* 0x0000000e10107c10 */ /* 0x000fe2000ff3e0ff */
[----:B------:R0:W-:Y:S01]  /*a370*/  @P4 SYNCS.ARRIVE.TRANS64.A1T0 RZ, [R6+URZ+0x88], RZ ;  /* 0x000088ff06ff49a7 */ /* 0x0001e2000810003f */
[----:B------:R-:W-:Y:S01]  /*a380*/  LOP3.LUT R0, R0, R7, RZ, 0x3c, !PT ;  /* 0x0000000700007212 */ /* 0x000fe200078e3cff */
[----:B------:R-:W-:Y:S01]  /*a390*/  IMAD.MOV.U32 R7, RZ, RZ, -0x1 ;  /* 0xffffffffff077424 */ /* 0x000fe200078e00ff */
[----:B------:R-:W-:Y:S02]  /*a3a0*/  IADD3.X R17, R17, UR37, RZ, P1, !PT ;  /* 0x0000002511117c10 */ /* 0x000fe40008ffe4ff */
[----:B------:R-:W-:-:S02]  /*a3b0*/  ISETP.GE.U32.AND P1, PT, R16, UR4, PT ;  /* 0x0000000410007c0c */ /* 0x000fc4000bf26070 */
[----:B------:R-:W-:Y:S02]  /*a3c0*/  @P3 LOP3.LUT R0, R0, 0x1, R5, 0x78, !PT ;  /* 0x0000000100003812 */ /* 0x000fe400078e7805 */
[----:B------:R-:W-:-:S13]  /*a3d0*/  ISETP.GE.U32.AND.EX P1, PT, R17, UR5, PT, P1 ;  /* 0x0000000511007c0c */ /* 0x000fda000bf26110 */
[----:B0-----:R-:W-:Y:S05]  /*a3e0*/  @P1 BRA `(.L_x_299) ;  /* 0x00000004004c1947 */ /* 0x001fea0003800000 */
[----:B------:R-:W-:Y:S01]  /*a3f0*/  ULDC.64 UR4, c[0x0][0x628] ;  /* 0x00018a0000047ab9 */ /* 0x000fe20000000a00 */
[----:B------:R-:W0:Y:S01]  /*a400*/  S2R R15, SR_CTAID.X ;  /* 0x00000000000f7919 */ /* 0x000e220000002500 */
[----:B------:R-:W-:Y:S01]  /*a410*/  ISETP.NE.U32.AND P1, PT, RZ, UR4, PT ;  /* 0x00000004ff007c0c */ /* 0x000fe2000bf25070 */
[----:B------:R-:W-:Y:S01]  /*a420*/  ULDC UR7, c[0x0][0x630] ;  /* 0x00018c0000077ab9 */ /* 0x000fe20000000800 */
[----:B------:R-:W-:Y:S01]  /*a430*/  IMAD.MOV.U32 R4, RZ, RZ, R16 ;  /* 0x000000ffff047224 */ /* 0x000fe200078e0010 */
[----:B------:R-:W1:Y:S01]  /*a440*/  S2R R14, SR_CTAID.Y ;  /* 0x00000000000e7919 */ /* 0x000e620000002600 */
[----:B------:R-:W-:Y:S01]  /*a450*/  ISETP.NE.AND.EX P1, PT, RZ, UR5, PT, P1 ;  /* 0x00000005ff007c0c */ /* 0x000fe2000bf25310 */
[----:B------:R-:W-:-:S12]  /*a460*/  IMAD.MOV.U32 R5, RZ, RZ, R17 ;  /* 0x000000ffff057224 */ /* 0x000fd800078e0011 */
[----:B------:R-:W-:Y:S05]  /*a470*/  @!P1 BRA `(.L_x_300) ;  /* 0x0000000000289947 */ /* 0x000fea0003800000 */
[----:B------:R-:W-:Y:S02]  /*a480*/  ULDC UR6, c[0x0][0x634] ;  /* 0x00018d0000067ab9 */ /* 0x000fe40000000800 */
[----:B------:R-:W-:-:S05]  /*a490*/  IADD3 R9, P1, R16, UR6, RZ ;  /* 0x0000000610097c10 */ /* 0x000fca000ff3e0ff */
[----:B------:R-:W-:-:S04]  /*a4a0*/  IMAD.X R21, RZ, RZ, R17, P1 ;  /* 0x000000ffff157224 */ /* 0x000fc800008e0611 */
[----:B------:R-:W-:-:S04]  /*a4b0*/  IMAD.WIDE.U32 R6, R21, UR4, RZ ;  /* 0x0000000415067c25 */ /* 0x000fc8000f8e00ff */
[----:B------:R-:W-:-:S04]  /*a4c0*/  IMAD.WIDE.U32 R6, P1, R9, UR5, R6 ;  /* 0x0000000509067c25 */ /* 0x000fc8000f820006 */
[----:B------:R-:W-:-:S04]  /*a4d0*/  IMAD.WIDE.U32 R8, R9, UR4, RZ ;  /* 0x0000000409087c25 */ /* 0x000fc8000f8e00ff */
[----:B------:R-:W-:Y:S01]  /*a4e0*/  IMAD.X R5, RZ, RZ, RZ, P1 ;  /* 0x000000ffff057224 */ /* 0x000fe200008e06ff */
[----:B------:R-:W-:Y:S01]  /*a4f0*/  IADD3 RZ, P1, R9, R6, RZ ;  /* 0x0000000609ff7210 */ /* 0x000fe20007f3e0ff */
[----:B------:R-:W-:-:S04]  /*a500*/  IMAD.MOV.U32 R4, RZ, RZ, R7 ;  /* 0x000000ffff047224 */ /* 0x000fc800078e0007 */
[----:B------:R-:W-:-:S08]  /*a510*/  IMAD.WIDE.U32.X R4, R21, UR5, R4, P1 ;  /* 0x0000000515047c25 */ /* 0x000fd000088e0404 */
.L_x_300:
[--C-:B------:R-:W-:Y:S01]  /*a520*/  SHF.R.U64 R8, R4, UR7, R5.reuse ;  /* 0x0000000704087c19 */ /* 0x100fe20008001205 */
[----:B------:R-:W-:Y:S01]  /*a530*/  ULDC.64 UR4, c[0x0][0x620] ;  /* 0x0001880000047ab9 */ /* 0x000fe20000000a00 */
[----:B------:R-:W-:Y:S01]  /*a540*/  SHF.R.U32.HI R4, RZ, UR7, R5 ;  /* 0x00000007ff047c19 */ /* 0x000fe20008011605 */
[----:B------:R-:W2:Y:S01]  /*a550*/  LDC R24, c[0x0][0x144] ;  /* 0x00005100ff187b82 */ /* 0x000ea20000000800 */
[----:B------:R-:W-:Y:S01]  /*a560*/  IADD3 R7, P1, RZ, -R8, RZ ;  /* 0x80000008ff077210 */ /* 0x000fe20007f3e0ff */
[----:B------:R-:W-:Y:S01]  /*a570*/  ULDC.64 UR8, c[0x0][0x640] ;  /* 0x0001900000087ab9 */ /* 0x000fe20000000a00 */
[----:B0-----:R-:W-:Y:S01]  /*a580*/  I2FP.F32.U32 R9, R15 ;  /* 0x0000000f00097245 */ /* 0x001fe20000201000 */
[----:B------:R-:W-:Y:S02]  /*a590*/  ULDC UR6, c[0x0][0x608] ;  /* 0x0001820000067ab9 */ /* 0x000fe40000000800 */
[----:B------:R-:W-:Y:S01]  /*a5a0*/  IMAD.X R4, RZ, RZ, ~R4, P1 ;  /* 0x000000ffff047224 */ /* 0x000fe200008e0e04 */
[----:B------:R-:W-:Y:S01]  /*a5b0*/  ISETP.NE.U32.AND P1, PT, RZ, UR8, PT ;  /* 0x00000008ff007c0c */ /* 0x000fe2000bf25070 */
[----:B------:R-:W0:Y:S02]  /*a5c0*/  LDC R21, c[0x0][0x148] ;  /* 0x00005200ff157b82 */ /* 0x000e240000000800 */
[----:B------:R-:W-:Y:S01]  /*a5d0*/  IMAD R6, R4, UR4, RZ ;  /* 0x0000000404067c24 */ /* 0x000fe2000f8e02ff */
[----:B------:R-:W-:Y:S01]  /*a5e0*/  ISETP.NE.AND.EX P1, PT, RZ, UR9, PT, P1 ;  /* 0x00000009ff007c0c */ /* 0x000fe2000bf25310 */
[----:B------:R-:W-:Y:S01]  /*a5f0*/  IMAD.WIDE.U32 R4, R7, UR4, R16 ;  /* 0x0000000407047c25 */ /* 0x000fe2000f8e0010 */
[----:B------:R-:W-:-:S03]  /*a600*/  ULDC UR4, c[0x0][0x150] ;  /* 0x0000540000047ab9 */ /* 0x000fc60000000800 */
[----:B------:R-:W-:Y:S02]  /*a610*/  IMAD R7, R7, UR5, R6 ;  /* 0x0000000507077c24 */ /* 0x000fe4000f8e0206 */
[----:B------:R-:W-:Y:S01]  /*a620*/  FMUL R6, R9, UR4 ;  /* 0x0000000409067c20 */ /* 0x000fe20008400000 */
[----:B------:R-:W-:Y:S01]  /*a630*/  ULDC UR4, c[0x0][0x618] ;  /* 0x0001860000047ab9 */ /* 0x000fe20000000800 */
[----:B------:R-:W-:Y:S01]  /*a640*/  ULDC UR5, c[0x0][0x154] ;  /* 0x0000550000057ab9 */ /* 0x000fe20000000800 */
[----:B------:R-:W-:-:S03]  /*a650*/  IMAD.IADD R5, R5, 0x1, R7 ;  /* 0x0000000105057824 */ /* 0x000fc600078e0207 */
[----:B------:R-:W3:Y:S02]  /*a660*/  F2I.U32.TRUNC.NTZ R6, R6 ;  /* 0x0000000600067305 */ /* 0x000ee4000020f000 */
[----:B------:R-:W-:Y:S02]  /*a670*/  SHF.R.U64 R9, R4, UR4, R5 ;  /* 0x0000000404097c19 */ /* 0x000fe40008001205 */
[----:B-1----:R-:W-:-:S05]  /*a680*/  I2FP.F32.U32 R4, R14 ;  /* 0x0000000e00047245 */ /* 0x002fca0000201000 */
[----:B------:R-:W-:Y:S01]  /*a690*/  FMUL R22, R4, UR5 ;  /* 0x0000000504167c20 */ /* 0x000fe20008400000 */
[----:B------:R-:W-:Y:S01]  /*a6a0*/  SHF.R.U32.HI R4, RZ, UR4, R5 ;  /* 0x00000004ff047c19 */ /* 0x000fe20008011605 */
[----:B------:R-:W-:-:S03]  /*a6b0*/  ULDC UR4, c[0x0][0x658] ;  /* 0x0001960000047ab9 */ /* 0x000fc60000000800 */
[--C-:B------:R-:W-:Y:S01]  /*a6c0*/  SHF.R.U64 R20, R9, UR6, R4.reuse ;  /* 0x0000000609147c19 */ /* 0x100fe20008001204 */
[----:B------:R-:W1:Y:S01]  /*a6d0*/  F2I.U32.TRUNC.NTZ R22, R22 ;  /* 0x0000001600167305 */ /* 0x000e62000020f000 */
[----:B------:R-:W-:Y:S01]  /*a6e0*/  SHF.R.U32.HI R5, RZ, UR6, R4 ;  /* 0x00000006ff057c19 */ /* 0x000fe20008011604 */
[----:B---3--:R-:W-:-:S03]  /*a6f0*/  IMAD.MOV R6, RZ, RZ, -R6 ;  /* 0x000000ffff067224 */ /* 0x008fc600078e0a06 */
[----:B------:R-:W-:Y:S01]  /*a700*/  SHF.R.U64 R18, R20, UR4, R5 ;  /* 0x0000000414127c19 */ /* 0x000fe20008001205 */
[----:B--2---:R-:W-:Y:S01]  /*a710*/  IMAD R15, R24, R6, R15 ;  /* 0x00000006180f7224 */ /* 0x004fe200078e020f */
[----:B------:R-:W-:-:S03]  /*a720*/  SHF.R.U32.HI R23, RZ, UR4, R5 ;  /* 0x00000004ff177c19 */ /* 0x000fc60008011605 */
[----:B------:R-:W-:Y:S02]  /*a730*/  IMAD.MOV.U32 R4, RZ, RZ, R18 ;  /* 0x000000ffff047224 */ /* 0x000fe400078e0012 */
[----:B------:R-:W-:Y:S01]  /*a740*/  IMAD.MOV.U32 R5, RZ, RZ, R23 ;  /* 0x000000ffff057224 */ /* 0x000fe200078e0017 */
[----:B-1----:R-:W-:Y:S06]  /*a750*/  @!P1 BRA `(.L_x_301) ;  /* 0x0000000000289947 */ /* 0x002fec0003800000 */
[----:B------:R-:W-:Y:S02]  /*a760*/  ULDC UR4, c[0x0][0x64c] ;  /* 0x0001930000047ab9 */ /* 0x000fe40000000800 */
[----:B------:R-:W-:-:S05]  /*a770*/  IADD3 R5, P1, R18, UR4, RZ ;  /* 0x0000000412057c10 */ /* 0x000fca000ff3e0ff */
[----:B------:R-:W-:-:S04]  /*a780*/  IMAD.X R23, RZ, RZ, R23, P1 ;  /* 0x000000ffff177224 */ /* 0x000fc800008e0617 */
[----:B------:R-:W-:-:S04]  /*a790*/  IMAD.WIDE.U32 R6, R23, UR8, RZ ;  /* 0x0000000817067c25 */ /* 0x000fc8000f8e00ff */
[----:B------:R-:W-:-:S04]  /*a7a0*/  IMAD.WIDE.U32 R6, P1, R5, UR9, R6 ;  /* 0x0000000905067c25 */ /* 0x000fc8000f820006 */
[----:B------:R-:W-:-:S04]  /*a7b0*/  IMAD.WIDE.U32 R4, R5, UR8, RZ ;  /* 0x0000000805047c25 */ /* 0x000fc8000f8e00ff */
[----:B------:R-:W-:Y:S01]  /*a7c0*/  IMAD.MOV.U32 R4, RZ, RZ, R7 ;  /* 0x000000ffff047224 */ /* 0x000fe200078e0007 */
[----:B------:R-:W-:Y:S01]  /*a7d0*/  IADD3 RZ, P3, R5, R6, RZ ;  /* 0x0000000605ff7210 */ /* 0x000fe20007f7e0ff */
[----:B------:R-:W-:-:S04]  /*a7e0*/  IMAD.X R5, RZ, RZ, RZ, P1 ;  /* 0x000000ffff057224 */ /* 0x000fc800008e06ff */
[----:B------:R-:W-:-:S08]  /*a7f0*/  IMAD.WIDE.U32.X R4, R23, UR9, R4, P3 ;  /* 0x0000000917047c25 */ /* 0x000fd000098e0404 */
.L_x_301:
[----:B------:R-:W-:Y:S01]  /*a800*/  ISETP.NE.AND P1, PT, R2, 0x1, PT ;  /* 0x000000010200780c */ /* 0x000fe20003f25270 */
[----:B------:R-:W-:Y:S01]  /*a810*/  ULDC UR4, c[0x0][0x648] ;  /* 0x0001920000047ab9 */ /* 0x000fe20000000800 */
[----:B------:R-:W-:Y:S01]  /*a820*/  LOP3.LUT R20, R20, UR29, RZ, 0xc0, !PT ;  /* 0x0000001d14147c12 */ /* 0x000fe2000f8ec0ff */
[----:B------:R-:W-:Y:S01]  /*a830*/  IMAD.MOV R22, RZ, RZ, -R22 ;  /* 0x000000ffff167224 */ /* 0x000fe200078e0a16 */
[----:B------:R-:W-:Y:S01]  /*a840*/  SHF.R.U64 R5, R4, UR4, R5 ;  /* 0x0000000404057c19 */ /* 0x000fe20008001205 */
[----:B------:R-:W-:Y:S01]  /*a850*/  ULDC UR4, c[0x0][0x638] ;  /* 0x00018e0000047ab9 */ /* 0x000fe20000000800 */
[----:B------:R-:W-:Y:S01]  /*a860*/  LOP3.LUT R9, R9, UR13, RZ, 0xc0, !PT ;  /* 0x0000000d09097c12 */ /* 0x000fe2000f8ec0ff */
[----:B------:R-:W-:Y:S01]  /*a870*/  ULDC UR5, c[0x0][0x610] ;  /* 0x0001840000057ab9 */ /* 0x000fe20000000800 */
[----:B------:R-:W-:Y:S02]  /*a880*/  IMAD.MOV.U32 R4, RZ, RZ, 0x1 ;  /* 0x00000001ff047424 */ /* 0x000fe400078e00ff */
[----:B------:R-:W-:-:S02]  /*a890*/  IMAD.MOV R7, RZ, RZ, -R5 ;  /* 0x000000ffff077224 */ /* 0x000fc400078e0a05 */
[----:B------:R-:W-:Y:S02]  /*a8a0*/  IMAD R20, R5, UR21, R20 ;  /* 0x0000001505147c24 */ /* 0x000fe4000f8e0214 */
[----:B0-----:R-:W-:Y:S02]  /*a8b0*/  @P1 IMAD R15, R21, R22, R14 ;  /* 0x00000016150f1224 */ /* 0x001fe400078e020e */
[----:B------:R-:W-:Y:S01]  /*a8c0*/  IMAD R18, R7, UR4, R18 ;  /* 0x0000000407127c24 */ /* 0x000fe2000f8e0212 */
[----:B------:R-:W-:Y:S01]  /*a8d0*/  ULDC UR4, c[0x0][0x600] ;  /* 0x0001800000047ab9 */ /* 0x000fe20000000800 */
[----:B------:R-:W-:Y:S02]  /*a8e0*/  IMAD R15, R20, UR5, R15 ;  /* 0x00000005140f7c24 */ /* 0x000fe4000f8e020f */
[----:B------:R-:W-:-:S05]  /*a8f0*/  IMAD R18, R18, UR4, R9 ;  /* 0x0000000412127c24 */ /* 0x000fca000f8e0209 */
[----:B------:R-:W-:Y:S02]  /*a900*/  SEL R9, R18, R15, !P1 ;  /* 0x0000000f12097207 */ /* 0x000fe40004800000 */
[----:B------:R-:W-:-:S07]  /*a910*/  SEL R7, R15, R18, !P1 ;  /* 0x000000120f077207 */ /* 0x000fce0004800000 */
.L_x_299:
[----:B------:R-:W-:Y:S05]  /*a920*/  BSYNC B1 ;  /* 0x0000000000017941 */ /* 0x000fea0003800000 */
.L_x_298:
[----:B------:R-:W-:-:S13]  /*a930*/  LOP3.LUT P1, RZ, R4, 0xff, RZ, 0xc0, !PT ;  /* 0x000000ff04ff7812 */ /* 0x000fda000782c0ff */
[----:B------:R-:W-:Y:S05]  /*a940*/  @P1 BRA `(.L_x_302) ;  /* 0xfffffff000b81947 */ /* 0x000fea000383ffff */
[----:B------:R-:W-:Y:S05]  /*a950*/  BSYNC B0 ;  /* 0x0000000000007941 */ /* 0x000fea0003800000 */
.L_x_290:
[----:B------:R-:W-:-:S03]  /*a960*/  UMOV UR4, 0xffffffff ;  /* 0xffffffff00047882 */ /* 0x000fc60000000000 */
[----:B------:R-:W-:Y:S05]  /*a970*/  BRA.DIV UR4, `(.L_x_303) ;  /* 0x0000000604847947 */ /* 0x000fea000b800000 */
[----:B------:R-:W-:-:S13]  /*a980*/  ELECT P6, URZ, PT ;  /* 0x00000000003f782f */ /* 0x000fda00038c0000 */
.L_x_320:
[----:B------:R-:W-:Y:S04]  /*a990*/  BSSY B0, `(.L_x_304) ;  /* 0x0000046000007945 */ /* 0x000fe80003800000 */
[----:B------:R-:W-:Y:S05]  /*a9a0*/  @!P6 BRA `(.L_x_305) ;  /* 0x000000040010e947 */ /* 0x000fea0003800000 */
[----:B------:R-:W-:-:S04]  /*a9b0*/  LOP3.LUT R19, R19, 0x2, RZ, 0xfc, !PT ;  /* 0x0000000213137812 */ /* 0x000fc800078efcff */
[----:B------:R-:W-:-:S13]  /*a9c0*/  ISETP.NE.AND P0, PT, R19, 0x3, PT ;  /* 0x000000031300780c */ /* 0x000fda0003f05270 */
[----:B------:R-:W-:Y:S05]  /*a9d0*/  @!P0 BRA `(.L_x_306) ;  /* 0x0000000000048947 */ /* 0x000fea0003800000 */
[----:B------:R-:W-:Y:S01]  /*a9e0*/  BPT.TRAP 0x1 ;  /* 0x000000040000795c */ /* 0x000fe20000300000 */
.L_x_306:
[----:B------:R-:W0:Y:S01]  /*a9f0*/  S2R R3, SR_CgaCtaId ;  /* 0x0000000000037919 */ /* 0x000e220000008800 */
[----:B------:R-:W-:-:S04]  /*aa00*/  MOV R2, 0x400 ;  /* 0x0000040000027802 */ /* 0x000fc80000000f00 */
[----:B0-----:R-:W-:Y:S02]  /*aa10*/  LEA R3, R3, R2, 0x18 ;  /* 0x0000000203037211 */ /* 0x001fe400078ec0ff */
[----:B------:R-:W-:-:S03]  /*aa20*/  SHF.L.U32 R2, R0, 0x1f, RZ ;  /* 0x0000001f00027819 */ /* 0x000fc600000006ff */
[----:B------:R-:W-:-:S04]  /*aa30*/  VIADD R3, R3, 0x38 ;  /* 0x0000003803037836 */ /* 0x000fc80000000000 */
[C---:B------:R-:W-:Y:S02]  /*aa40*/  IMAD R7, R12.reuse, 0x8, R3 ;  /* 0x000000080c077824 */ /* 0x040fe400078e0203 */
[----:B------:R-:W-:Y:S02]  /*aa50*/  VIADD R12, R12, 0x1 ;  /* 0x000000010c0c7836 */ /* 0x000fe40000000000 */
[----:B------:R-:W0:Y:S03]  /*aa60*/  SYNCS.PHASECHK.TRANS64.TRYWAIT P0, [R7+URZ], R2 ;  /* 0x00000002070075a7 */ /* 0x000e26000800017f */
[----:B------:R-:W-:-:S04]  /*aa70*/  ISETP.NE.AND P1, PT, R12, 0x7, PT ;  /* 0x000000070c00780c */ /* 0x000fc80003f25270 */
[----:B------:R-:W-:Y:S02]  /*aa80*/  SEL R5, RZ, 0x1, P1 ;  /* 0x00000001ff057807 */ /* 0x000fe40000800000 */
[----:B------:R-:W-:Y:S02]  /*aa90*/  SEL R12, R12, RZ, P1 ;  /* 0x000000ff0c0c7207 */ /* 0x000fe40000800000 */
[----:B------:R-:W-:-:S03]  /*aaa0*/  LOP3.LUT R5, R0, R5, RZ, 0x3c, !PT ;  /* 0x0000000500057212 */ /* 0x000fc600078e3cff */
[----:B------:R-:W-:Y:S01]  /*aab0*/  IMAD R9, R12, 0x8, R3 ;  /* 0x000000080c097824 */ /* 0x000fe200078e0203 */
[----:B------:R-:W-:Y:S01]  /*aac0*/  SHF.L.U32 R4, R5, 0x1f, RZ ;  /* 0x0000001f05047819 */ /* 0x000fe200000006ff */
[----:B0-----:R-:W-:Y:S06]  /*aad0*/  @!P0 BRA `(.L_x_307) ;  /* 0x00000004004c8947 */ /* 0x001fec0003800000 */
.L_x_321:
[----:B------:R-:W1:Y:S01]  /*aae0*/  SYNCS.PHASECHK.TRANS64.TRYWAIT P0, [R9+URZ], R4 ;  /* 0x00000004090075a7 */ /* 0x000e62000800017f */
[----:B------:R-:W-:-:S05]  /*aaf0*/  VIADD R0, R12, 0x1 ;  /* 0x000000010c007836 */ /* 0x000fca0000000000 */
[----:B------:R-:W-:-:S04]  /*ab00*/  ISETP.NE.AND P1, PT, R0, 0x7, PT ;  /* 0x000000070000780c */ /* 0x000fc80003f25270 */
[----:B0-----:R-:W-:Y:S02]  /*ab10*/  SEL R2, RZ, 0x1, P1 ;  /* 0x00000001ff027807 */ /* 0x001fe40000800000 */
[----:B------:R-:W-:Y:S02]  /*ab20*/  SEL R0, R0, RZ, P1 ;  /* 0x000000ff00007207 */ /* 0x000fe40000800000 */
[----:B------:R-:W-:-:S03]  /*ab30*/  LOP3.LUT R7, R5, R2, RZ, 0x3c, !PT ;  /* 0x0000000205077212 */ /* 0x000fc600078e3cff */
[----:B------:R-:W-:Y:S01]  /*ab40*/  IMAD R6, R0, 0x8, R3 ;  /* 0x0000000800067824 */ /* 0x000fe200078e0203 */
[----:B------:R-:W-:Y:S01]  /*ab50*/  SHF.L.U32 R5, R7, 0x1f, RZ ;  /* 0x0000001f07057819 */ /* 0x000fe200000006ff */
[----:B-1----:R-:W-:Y:S06]  /*ab60*/  @!P0 BRA `(.L_x_308) ;  /* 0x00000004003c8947 */ /* 0x002fec0003800000 */
.L_x_322:
[----:B------:R-:W1:Y:S01]  /*ab70*/  SYNCS.PHASECHK.TRANS64.TRYWAIT P0, [R6+URZ], R5 ;  /* 0x00000005060075a7 */ /* 0x000e62000800017f */
[----:B------:R-:W-:-:S05]  /*ab80*/  VIADD R0, R0, 0x1 ;  /* 0x0000000100007836 */ /* 0x000fca0000000000 */
[----:B------:R-:W-:-:S04]  /*ab90*/  ISETP.NE.AND P1, PT, R0, 0x7, PT ;  /* 0x000000070000780c */ /* 0x000fc80003f25270 */
[----:B------:R-:W-:Y:S02]  /*aba0*/  SEL R2, RZ, 0x1, P1 ;  /* 0x00000001ff027807 */ /* 0x000fe40000800000 */
[----:B------:R-:W-:Y:S02]  /*abb0*/  SEL R0, R0, RZ, P1 ;  /* 0x000000ff00007207 */ /* 0x000fe40000800000 */
[----:B------:R-:W-:-:S03]  /*abc0*/  LOP3.LUT R7, R7, R2, RZ, 0x3c, !PT ;  /* 0x0000000207077212 */ /* 0x000fc600078e3cff */
[----:B0-----:R-:W-:Y:S01]  /*abd0*/  IMAD R9, R0, 0x8, R3 ;  /* 0x0000000800097824 */ /* 0x001fe200078e0203 */
[----:B------:R-:W-:Y:S01]  /*abe0*/  SHF.L.U32 R4, R7, 0x1f, RZ ;  /* 0x0000001f07047819 */ /* 0x000fe200000006ff */
[----:B-1----:R-:W-:Y:S06]  /*abf0*/  @!P0 BRA `(.L_x_309) ;  /* 0x00000004002c8947 */ /* 0x002fec0003800000 */
.L_x_323:
        /* <DEDUP_REMOVED lines=9> */
.L_x_324:
        /* <DEDUP_REMOVED lines=9> */
.L_x_325:
[----:B------:R-:W1:Y:S01]  /*ad20*/  SYNCS.PHASECHK.TRANS64.TRYWAIT P0, [R9+URZ], R4 ;  /* 0x00000004090075a7 */ /* 0x000e62000800017f */
[----:B------:R-:W-:-:S05]  /*ad30*/  VIADD R0, R0, 0x1 ;  /* 0x0000000100007836 */ /* 0x000fca0000000000 */
[----:B------:R-:W-:-:S04]  /*ad40*/  ISETP.NE.AND P1, PT, R0, 0x7, PT ;  /* 0x000000070000780c */ /* 0x000fc80003f25270 */
[----:B------:R-:W-:Y:S02]  /*ad50*/  SEL R2, RZ, 0x1, P1 ;  /* 0x00000001ff027807 */ /* 0x000fe40000800000 */
[----:B------:R-:W-:Y:S02]  /*ad60*/  SEL R0, R0, RZ, P1 ;  /* 0x000000ff00007207 */ /* 0x000fe40000800000 */
[----:B------:R-:W-:Y:S01]  /*ad70*/  LOP3.LUT R2, R7, R2, RZ, 0x3c, !PT ;  /* 0x0000000207027212 */ /* 0x000fe200078e3cff */
[----:B-1----:R-:W-:Y:S06]  /*ad80*/  @!P0 BRA `(.L_x_312) ;  /* 0x0000000400048947 */ /* 0x002fec0003800000 */
.L_x_326:
[----:B------:R-:W-:Y:S01]  /*ad90*/  IMAD R3, R0, 0x8, R3 ;  /* 0x0000000800037824 */ /* 0x000fe200078e0203 */
[----:B------:R-:W-:-:S07]  /*ada0*/  SHF.L.U32 R0, R2, 0x1f, RZ ;  /* 0x0000001f02007819 */ /* 0x000fce00000006ff */
.L_x_313:
[----:B--2---:R2:W3:Y:S02]  /*adb0*/  SYNCS.PHASECHK.TRANS64.TRYWAIT P0, [R3+URZ], R0 ;  /* 0x00000000030075a7 */ /* 0x0044e4000800017f */
[----:B---3--:R-:W-:Y:S05]  /*adc0*/  @!P0 NANOSLEEP.SYNCS 0x989680 ;  /* 0x009896800000895d */ /* 0x008fea0003900000 */
[----:B------:R-:W3:Y:S02]  /*add0*/  @!P0 SYNCS.PHASECHK.TRANS64 P0, [R3+URZ], R0 ;  /* 0x00000000030085a7 */ /* 0x000ee4000800007f */
[----:B---3--:R-:W-:Y:S05]  /*ade0*/  @!P0 BRA `(.L_x_313) ;  /* 0xfffffffc00f08947 */ /* 0x008fea000383ffff */
.L_x_305:
[----:B------:R-:W-:Y:S05]  /*adf0*/  BSYNC B0 ;  /* 0x0000000000007941 */ /* 0x000fea0003800000 */
.L_x_304:
[----:B------:R-:W-:Y:S05]  /*ae00*/  EXIT ;  /* 0x000000000000794d */ /* 0x000fea0003800000 */
.L_x_17:
[----:B---3--:R3:W4:Y:S02]  /*ae10*/  SYNCS.PHASECHK.TRANS64.TRYWAIT P1, [R3+URZ], R0 ;  /* 0x00000000030075a7 */ /* 0x008724000802017f */
[----:B----4-:R-:W-:Y:S05]  /*ae20*/  @!P1 NANOSLEEP.SYNCS 0x989680 ;  /* 0x009896800000995d */ /* 0x010fea0003900000 */
[----:B------:R-:W4:Y:S02]  /*ae30*/  @!P1 SYNCS.PHASECHK.TRANS64 P1, [R3+URZ], R0 ;  /* 0x00000000030095a7 */ /* 0x000f24000802007f */
[----:B----4-:R-:W-:Y:S05]  /*ae40*/  @!P1 BRA `(.L_x_17) ;  /* 0xfffffffc00f09947 */ /* 0x010fea000383ffff */
[----:B------:R-:W-:Y:S05]  /*ae50*/  BRA `(.L_x_16) ;  /* 0xffffff6400047947 */ /* 0x000fea000383ffff */
.L_x_22:
[----:B-1----:R-:W-:-:S04]  /*ae60*/  IMAD.U32 R4, RZ, RZ, UR9 ;  /* 0x00000009ff047e24 */ /* 0x002fc8000f8e00ff */
[----:B------:R1:W2:Y:S03]  /*ae70*/  SYNCS.PHASECHK.TRANS64.TRYWAIT P1, [R4+URZ], R3 ;  /* 0x00000003040075a7 */ /* 0x0002a6000802017f */
[----:B--2---:R-:W-:Y:S05]  /*ae80*/  @!P1 NANOSLEEP.SYNCS 0x989680 ;  /* 0x009896800000995d */ /* 0x004fea0003900000 */
[----:B------:R-:W2:Y:S02]  /*ae90*/  @!P1 SYNCS.PHASECHK.TRANS64 P1, [R4+URZ], R3 ;  /* 0x00000003040095a7 */ /* 0x000ea4000802007f */
[----:B--2---:R-:W-:Y:S05]  /*aea0*/  @!P1 BRA `(.L_x_22) ;  /* 0xfffffffc00ec9947 */ /* 0x004fea000383ffff */
[----:B------:R-:W-:Y:S05]  /*aeb0*/  BRA `(.L_x_21) ;  /* 0xffffff6c006c7947 */ /* 0x000fea000383ffff */
.L_x_291:
[----:B------:R-:W-:Y:S01]  /*aec0*/  BSSY B1, `(.L_x_314) ;  /* 0x0000006000017945 */ /* 0x000fe20003800000 */
[----:B------:R-:W-:-:S07]  /*aed0*/  IMAD.MOV.U32 R15, RZ, RZ, -0x1 ;  /* 0xffffffffff0f7424 */ /* 0x000fce00078e00ff */
[----:B------:R-:W-:Y:S05]  /*aee0*/  WARPSYNC.COLLECTIVE R15, `(.L_x_315) ;  /* 0x000000000f0c7348 */ /* 0x000fea0003c00000 */
[----:B------:R-:W-:Y:S02]  /*aef0*/  ELECT P6, UR62, PT ;  /* 0x00000000003e782f */ /* 0x000fe400038c0000 */
[----:B------:R-:W-:Y:S01]  /*af00*/  MOV R14, UR62 ;  /* 0x0000003e000e7c02 */ /* 0x000fe20008000f00 */
[----:B------:R-:W-:Y:S10]  /*af10*/  ENDCOLLECTIVE ;  /* 0x000000000000791b */ /* 0x000ff40003800000 */
.L_x_315:
[----:B------:R-:W-:Y:S05]  /*af20*/  BSYNC B1 ;  /* 0x0000000000017941 */ /* 0x000fea0003800000 */
.L_x_314:
[----:B------:R-:W-:Y:S05]  /*af30*/  BRA `(.L_x_316) ;  /* 0xffffffec00487947 */ /* 0x000fea000383ffff */
.L_x_294:
[----:B0-----:R0:W1:Y:S02]  /*af40*/  SYNCS.PHASECHK.TRANS64.TRYWAIT P1, [R14+URZ+0x38], R7 ;  /* 0x000038070e0075a7 */ /* 0x001064000802017f */
[----:B-1----:R-:W-:Y:S05]  /*af50*/  @!P1 NANOSLEEP.SYNCS 0x989680 ;  /* 0x009896800000995d */ /* 0x002fea0003900000 */
[----:B------:R-:W1:Y:S02]  /*af60*/  @!P1 SYNCS.PHASECHK.TRANS64 P1, [R14+URZ+0x38], R7 ;  /* 0x000038070e0095a7 */ /* 0x000e64000802007f */
[----:B-1----:R-:W-:Y:S05]  /*af70*/  @!P1 BRA `(.L_x_294) ;  /* 0xfffffffc00f09947 */ /* 0x002fea000383ffff */
[----:B------:R-:W-:Y:S05]  /*af80*/  BRA `(.L_x_317) ;  /* 0xffffffec007c7947 */ /* 0x000fea000383ffff */
.L_x_303:
[----:B------:R-:W-:Y:S01]  /*af90*/  BSSY B0, `(.L_x_318) ;  /* 0x0000006000007945 */ /* 0x000fe20003800000 */
[----:B------:R-:W-:-:S07]  /*afa0*/  IMAD.MOV.U32 R15, RZ, RZ, -0x1 ;  /* 0xffffffffff0f7424 */ /* 0x000fce00078e00ff */
[----:B------:R-:W-:Y:S05]  /*afb0*/  WARPSYNC.COLLECTIVE R15, `(.L_x_319) ;  /* 0x000000000f0c7348 */ /* 0x000fea0003c00000 */
[----:B------:R-:W-:Y:S02]  /*afc0*/  ELECT P6, UR62, PT ;  /* 0x00000000003e782f */ /* 0x000fe400038c0000 */
[----:B------:R-:W-:Y:S01]  /*afd0*/  MOV R14, UR62 ;  /* 0x0000003e000e7c02 */ /* 0x000fe20008000f00 */
[----:B------:R-:W-:Y:S10]  /*afe0*/  ENDCOLLECTIVE ;  /* 0x000000000000791b */ /* 0x000ff40003800000 */
.L_x_319:
[----:B------:R-:W-:Y:S05]  /*aff0*/  BSYNC B0 ;  /* 0x0000000000007941 */ /* 0x000fea0003800000 */
.L_x_318:
[----:B------:R-:W-:Y:S05]  /*b000*/  BRA `(.L_x_320) ;  /* 0xfffffff800607947 */ /* 0x000fea000383ffff */
.L_x_307:
[----:B0-----:R0:W1:Y:S02]  /*b010*/  SYNCS.PHASECHK.TRANS64.TRYWAIT P0, [R7+URZ], R2 ;  /* 0x00000002070075a7 */ /* 0x001064000800017f */
[----:B-1----:R-:W-:Y:S05]  /*b020*/  @!P0 NANOSLEEP.SYNCS 0x989680 ;  /* 0x009896800000895d */ /* 0x002fea0003900000 */
[----:B------:R-:W1:Y:S02]  /*b030*/  @!P0 SYNCS.PHASECHK.TRANS64 P0, [R7+URZ], R2 ;  /* 0x00000002070085a7 */ /* 0x000e64000800007f */
[----:B-1----:R-:W-:Y:S05]  /*b040*/  @!P0 BRA `(.L_x_307) ;  /* 0xfffffffc00f08947 */ /* 0x002fea000383ffff */
[----:B------:R-:W-:Y:S05]  /*b050*/  BRA `(.L_x_321) ;  /* 0xfffffff800a07947 */ /* 0x000fea000383ffff */
.L_x_308:
[----:B0-----:R0:W1:Y:S02]  /*b060*/  SYNCS.PHASECHK.TRANS64.TRYWAIT P0, [R9+URZ], R4 ;  /* 0x00000004090075a7 */ /* 0x001064000800017f */
[----:B-1----:R-:W-:Y:S05]  /*b070*/  @!P0 NANOSLEEP.SYNCS 0x989680 ;  /* 0x009896800000895d */ /* 0x002fea0003900000 */
[----:B------:R-:W1:Y:S02]  /*b080*/  @!P0 SYNCS.PHASECHK.TRANS64 P0, [R9+URZ], R4 ;  /* 0x00000004090085a7 */ /* 0x000e64000800007f */
[----:B-1----:R-:W-:Y:S05]  /*b090*/  @!P0 BRA `(.L_x_308) ;  /* 0xfffffffc00f08947 */ /* 0x002fea000383ffff */
[----:B------:R-:W-:Y:S05]  /*b0a0*/  BRA `(.L_x_322) ;  /* 0xfffffff800b07947 */ /* 0x000fea000383ffff */
.L_x_309:
[----:B0-----:R0:W1:Y:S02]  /*b0b0*/  SYNCS.PHASECHK.TRANS64.TRYWAIT P0, [R6+URZ], R5 ;  /* 0x00000005060075a7 */ /* 0x001064000800017f */
[----:B-1----:R-:W-:Y:S05]  /*b0c0*/  @!P0 NANOSLEEP.SYNCS 0x989680 ;  /* 0x009896800000895d */ /* 0x002fea0003900000 */
[----:B------:R-:W1:Y:S02]  /*b0d0*/  @!P0 SYNCS.PHASECHK.TRANS64 P0, [R6+URZ], R5 ;  /* 0x00000005060085a7 */ /* 0x000e64000800007f */
[----:B-1----:R-:W-:Y:S05]  /*b0e0*/  @!P0 BRA `(.L_x_309) ;  /* 0xfffffffc00f08947 */ /* 0x002fea000383ffff */
[----:B------:R-:W-:Y:S05]  /*b0f0*/  BRA `(.L_x_323) ;  /* 0xfffffff800c07947 */ /* 0x000fea000383ffff */
.L_x_310:
[----:B0-----:R0:W1:Y:S02]  /*b100*/  SYNCS.PHASECHK.TRANS64.TRYWAIT P0, [R9+URZ], R4 ;  /* 0x00000004090075a7 */ /* 0x001064000800017f */
[----:B-1----:R-:W-:Y:S05]  /*b110*/  @!P0 NANOSLEEP.SYNCS 0x989680 ;  /* 0x009896800000895d */ /* 0x002fea0003900000 */
[----:B------:R-:W1:Y:S02]  /*b120*/  @!P0 SYNCS.PHASECHK.TRANS64 P0, [R9+URZ], R4 ;  /* 0x00000004090085a7 */ /* 0x000e64000800007f */
[----:B-1----:R-:W-:Y:S05]  /*b130*/  @!P0 BRA `(.L_x_310) ;  /* 0xfffffffc00f08947 */ /* 0x002fea000383ffff */
[----:B------:R-:W-:Y:S05]  /*b140*/  BRA `(.L_x_324) ;  /* 0xfffffff800d07947 */ /* 0x000fea000383ffff */
.L_x_311:
[----:B0-----:R0:W1:Y:S02]  /*b150*/  SYNCS.PHASECHK.TRANS64.TRYWAIT P0, [R6+URZ], R5 ;  /* 0x00000005060075a7 */ /* 0x001064000800017f */
[----:B-1----:R-:W-:Y:S05]  /*b160*/  @!P0 NANOSLEEP.SYNCS 0x989680 ;  /* 0x009896800000895d */ /* 0x002fea0003900000 */
[----:B------:R-:W1:Y:S02]  /*b170*/  @!P0 SYNCS.PHASECHK.TRANS64 P0, [R6+URZ], R5 ;  /* 0x00000005060085a7 */ /* 0x000e64000800007f */
[----:B-1----:R-:W-:Y:S05]  /*b180*/  @!P0 BRA `(.L_x_311) ;  /* 0xfffffffc00f08947 */ /* 0x002fea000383ffff */
[----:B------:R-:W-:Y:S05]  /*b190*/  BRA `(.L_x_325) ;  /* 0xfffffff800e07947 */ /* 0x000fea000383ffff */
.L_x_312:
[----:B-1----:R1:W2:Y:S02]  /*b1a0*/  SYNCS.PHASECHK.TRANS64.TRYWAIT P0, [R9+URZ], R4 ;  /* 0x00000004090075a7 */ /* 0x0022a4000800017f */
[----:B--2---:R-:W-:Y:S05]  /*b1b0*/  @!P0 NANOSLEEP.SYNCS 0x989680 ;  /* 0x009896800000895d */ /* 0x004fea0003900000 */
[----:B------:R-:W2:Y:S02]  /*b1c0*/  @!P0 SYNCS.PHASECHK.TRANS64 P0, [R9+URZ], R4 ;  /* 0x00000004090085a7 */ /* 0x000ea4000800007f */
[----:B--2---:R-:W-:Y:S05]  /*b1d0*/  @!P0 BRA `(.L_x_312) ;  /* 0xfffffffc00f08947 */ /* 0x004fea000383ffff */
[----:B------:R-:W-:Y:S05]  /*b1e0*/  BRA `(.L_x_326) ;  /* 0xfffffff800e87947 */ /* 0x000fea000383ffff */
.L_x_327:
[----:B------:R-:W-:-:S00]  /*b1f0*/  BRA `(.L_x_327) ;  /* 0xfffffffc00fc7947 */ /* 0x000fc0000383ffff */
[----:B------:R-:W-:-:S00]  /*b200*/  NOP ;  /* 0x0000000000007918 */ /* 0x000fc00000000000 */
[----:B------:R-:W-:-:S00]  /*b210*/  NOP ;  /* 0x0000000000007918 */ /* 0x000fc00000000000 */
[----:B------:R-:W-:-:S00]  /*b220*/  NOP ;  /* 0x0000000000007918 */ /* 0x000fc00000000000 */
[----:B------:R-:W-:-:S00]  /*b230*/  NOP ;  /* 0x0000000000007918 */ /* 0x000fc00000000000 */
[----:B------:R-:W-:-:S00]  /*b240*/  NOP ;  /* 0x0000000000007918 */ /* 0x000fc00000000000 */
[----:B------:R-:W-:-:S00]  /*b250*/  NOP ;  /* 0x0000000000007918 */ /* 0x000fc00000000000 */
[----:B------:R-:W-:-:S00]  /*b260*/  NOP ;  /* 0x0000000000007918 */ /* 0x000fc00000000000 */
[----:B------:R-:W-:-:S00]  /*b270*/  NOP ;  /* 0x0000000000007918 */ /* 0x000fc00000000000 */
.L_x_328:


//--------------------- .nv.global.init           --------------------------
	.section	.nv.global.init,"aw",@progbits
.nv.global.init:
	.type		$str$22,@object
	.size		$str$22,($str$23 - $str$22)
$str$22:
        /*0000*/ 	.byte	0x6b, 0x5f, 0x74, 0x69, 0x6c, 0x65, 0x5f, 0x63, 0x6f, 0x75, 0x6e, 0x74, 0x20, 0x3e, 0x3d, 0x20
        /*0010*/ 	.byte	0x31, 0x00
	.type		$str$23,@object
	.size		$str$23,(__unnamed_1 - $str$23)
$str$23:
        /*0012*/ 	.byte	0x2f, 0x74, 0x6d, 0x70, 0x2f, 0x63, 0x75, 0x74, 0x6c, 0x61, 0x73, 0x73, 0x5f, 0x73, 0x77, 0x65
        /*0022*/ 	.byte	0x65, 0x70, 0x5f, 0x73, 0x72, 0x63, 0x2f, 0x69, 0x6e, 0x63, 0x6c, 0x75, 0x64, 0x65, 0x2f, 0x63
        /*0032*/ 	.byte	0x75, 0x74, 0x6c, 0x61, 0x73, 0x73, 0x2f, 0x67, 0x65, 0x6d, 0x6d, 0x2f, 0x63, 0x6f, 0x6c, 0x6c
        /*0042*/ 	.byte	0x65, 0x63, 0x74, 0x69, 0x76, 0x65, 0x2f, 0x73, 0x6d, 0x39, 0x30, 0x5f, 0x6d, 0x6d, 0x61, 0x5f
        /*0052*/ 	.byte	0x74, 0x6d, 0x61, 0x5f, 0x67, 0x6d, 0x6d, 0x61, 0x5f, 0x73, 0x73, 0x5f, 0x77, 0x61, 0x72, 0x70
        /*0062*/ 	.byte	0x73, 0x70, 0x65, 0x63, 0x69, 0x61, 0x6c, 0x69, 0x7a, 0x65, 0x64, 0x2e, 0x68, 0x70, 0x70, 0x00
	.type		__unnamed_1,@object
	.size		__unnamed_1,(.L_0 - __unnamed_1)
__unnamed_1:
        /*0072*/ 	.byte	0x76, 0x6f, 0x69, 0x64, 0x20, 0x63, 0x75, 0x74, 0x6c, 0x61, 0x73, 0x73, 0x3a, 0x3a, 0x67, 0x65
        /* <DEDUP_REMOVED lines=175> */
        /*0b72*/ 	.byte	0x69, 0x74, 0x79, 0x5d, 0x00
.L_0:


//--------------------- .nv.shared._ZN7cutlass13device_kernelINS_4gemm6kernel13GemmUniversalIN4cute5tupleIJiiiiEEENS1_10collective13CollectiveMmaINS1_34MainloopSm90TmaGmmaWarpSpecializedILi7ENS5_IJNS4_1CILi1EEESB_SB_EEENS1_35KernelTmaWarpSpecializedCooperativeEEENS5_IJNSA_ILi128EEENSA_ILi256EEESF_EEEfNS5_IJlSB_lEEEfSI_NS4_8TiledMMAINS4_8MMA_AtomIJNS4_4SM904GMMA30MMA_64x256x8_F32TF32TF32_SS_TNILNSM_7ScaleInE1ELSO_1EEEEEENS4_6LayoutINS5_IJNSA_ILi2EEESB_SB_EEENS5_IJSB_NSA_ILi0EEESU_EEEEENS5_IJNS4_10UnderscoreESX_SX_EEEEENS4_13SM90_TMA_LOADENS4_14ComposedLayoutINS4_7SwizzleILi3ELi4ELi3EEENS4_18smem_ptr_flag_bitsILi32EEENSR_INS5_IJNSA_ILi8EEENSA_ILi32EEEEEENS5_IJS17_SB_EEEEEEEvNS4_8identityES10_S1B_vS1C_EENS_8epilogue10collective6detail29Sm90TmaWarpSpecializedAdapterINS1F_15DefaultEpilogueIfSI_SI_NS1E_6thread17LinearCombinationIfLi1EffLNS1J_9ScaleType4KindE0ELNS_15FloatRoundStyleE2EfEENS1_15EpilogueDefaultEEEEEvvEEEEvNT_6ParamsE --------------------------
	.section	.nv.shared._ZN7cutlass13device_kernelINS_4gemm6kernel13GemmUniversalIN4cute5tupleIJiiiiEEENS1_10collective13CollectiveMmaINS1_34MainloopSm90TmaGmmaWarpSpecializedILi7ENS5_IJNS4_1CILi1EEESB_SB_EEENS1_35KernelTmaWarpSpecializedCooperativeEEENS5_IJNSA_ILi128EEENSA_ILi256EEESF_EEEfNS5_IJlSB_lEEEfSI_NS4_8TiledMMAINS4_8MMA_AtomIJNS4_4SM904GMMA30MMA_64x256x8_F32TF32TF32_SS_TNILNSM_7ScaleInE1ELSO_1EEEEEENS4_6LayoutINS5_IJNSA_ILi2EEESB_SB_EEENS5_IJSB_NSA_ILi0EEESU_EEEEENS5_IJNS4_10UnderscoreESX_SX_EEEEENS4_13SM90_TMA_LOADENS4_14ComposedLayoutINS4_7SwizzleILi3ELi4ELi3EEENS4_18smem_ptr_flag_bitsILi32EEENSR_INS5_IJNSA_ILi8EEENSA_ILi32EEEEEENS5_IJS17_SB_EEEEEEEvNS4_8identityES10_S1B_vS1C_EENS_8epilogue10collective6detail29Sm90TmaWarpSpecializedAdapterINS1F_15DefaultEpilogueIfSI_SI_NS1E_6thread17LinearCombinationIfLi1EffLNS1J_9ScaleType4KindE0ELNS_15FloatRoundStyleE2EfEENS1_15EpilogueDefaultEEEEEvvEEEEvNT_6ParamsE,"aw",@nobits
	.sectionflags	@""
	.align	16
	.zero		1024


//--------------------- .nv.shared.reserved.0     --------------------------
	.section	.nv.shared.reserved.0,"aw",@nobits
	.weak		__nv_reservedSMEM_offset_0_alias
	.size		__nv_reservedSMEM_offset_0_alias, 0, 0
	.other		__nv_reservedSMEM_offset_0_alias,@"STO_CUDA_RESERVED_SHARED STV_DEFAULT"
__nv_reservedSMEM_offset_0_alias:
	.zero		0


//--------------------- .nv.global                --------------------------
	.section	.nv.global,"aw",@nobits
.nv.global:
	.type		_ZN40_INTERNAL_63bbce20_4_k_cu_6a625e15_277604cute1_E,@object
	.size		_ZN40_INTERNAL_63bbce20_4_k_cu_6a625e15_277604cute1_E,(_ZN40_INTERNAL_63bbce20_4_k_cu_6a625e15_277604cuda3std3__45__cpo6cbeginE - _ZN40_INTERNAL_63bbce20_4_k_cu_6a625e15_277604cute1_E)
_ZN40_INTERNAL_63bbce20_4_k_cu_6a625e15_277604cute1_E:
	.zero		1
	.type		_ZN40_INTERNAL_63bbce20_4_k_cu_6a625e15_277604cuda3std3__45__cpo6cbeginE,@object
	.size		_ZN40_INTERNAL_63bbce20_4_k_cu_6a625e15_277604cuda3std3__45__cpo6cbeginE,(_ZN40_INTERNAL_63bbce20_4_k_cu_6a625e15_277604cuda3std3__48in_placeE - _ZN40_INTERNAL_63bbce20_4_k_cu_6a625e15_277604cuda3std3__45__cpo6cbeginE)
_ZN40_INTERNAL_63bbce20_4_k_cu_6a625e15_277604cuda3std3__45__cpo6cbeginE:
	.zero		1
	.type		_ZN40_INTERNAL_63bbce20_4_k_cu_6a625e15_277604cuda3std3__48in_placeE,@object
	.size		_ZN40_INTERNAL_63bbce20_4_k_cu_6a625e15_277604cuda3std3__48in_placeE,(_ZN40_INTERNAL_63bbce20_4_k_cu_6a625e15_277604cuda3std6ranges3__45__cpo9iter_moveE - _ZN40_INTERNAL_63bbce20_4_k_cu_6a625e15_277604cuda3std3__48in_placeE)
_ZN40_INTERNAL_63bbce20_4_k_cu_6a625e15_277604cuda3std3__48in_placeE:
	.zero		1
	.type		_ZN40_INTERNAL_63bbce20_4_k_cu_6a625e15_277604cuda3std6ranges3__45__cpo9iter_moveE,@object
	.size		_ZN40_INTERNAL_63bbce20_4_k_cu_6a625e15_277604cuda3std6ranges3__45__cpo9iter_moveE,(_ZN40_INTERNAL_63bbce20_4_k_cu_6a625e15_277604cuda3std3__45__cpo5beginE - _ZN40_INTERNAL_63bbce20_4_k_cu_6a625e15_277604cuda3std6ranges3__45__cpo9iter_moveE)
_ZN40_INTERNAL_63bbce20_4_k_cu_6a625e15_277604cuda3std6ranges3__45__cpo9iter_moveE:
	.zero		1
	.type		_ZN40_INTERNAL_63bbce20_4_k_cu_6a625e15_277604cuda3std3__45__cpo5beginE,@object
	.size		_ZN40_INTERNAL_63bbce20_4_k_cu_6a625e15_277604cuda3std3__45__cpo5beginE,(_ZN40_INTERNAL_63bbce20_4_k_cu_6a625e15_277604cuda3std3__442_GLOBAL__N__63bbce20_4_k_cu_6a625e15_277606ignoreE - _ZN40_INTERNAL_63bbce20_4_k_cu_6a625e15_277604cuda3std3__45__cpo5beginE)
_ZN40_INTERNAL_63bbce20_4_k_cu_6a625e15_277604cuda3std3__45__cpo5beginE:
	.zero		1
	.type		_ZN40_INTERNAL_63bbce20_4_k_cu_6a625e15_277604cuda3std3__442_GLOBAL__N__63bbce20_4_k_cu_6a625e15_277606ignoreE,@object
	.size		_ZN40_INTERNAL_63bbce20_4_k_cu_6a625e15_277604cuda3std3__442_GLOBAL__N__63bbce20_4_k_cu_6a625e15_277606ignoreE,(_ZN40_INTERNAL_63bbce20_4_k_cu_6a625e15_277604cute7productE - _ZN40_INTERNAL_63bbce20_4_k_cu_6a625e15_277604cuda3std3__442_GLOBAL__N__63bbce20_4_k_cu_6a625e15_277606ignoreE)
_ZN40_INTERNAL_63bbce20_4_k_cu_6a625e15_277604cuda3std3__442_GLOBAL__N__63bbce20_4_k_cu_6a625e15_277606ignoreE:
	.zero		1
	.type		_ZN40_INTERNAL_63bbce20_4_k_cu_6a625e15_277604cute7productE,@object
	.size		_ZN40_INTERNAL_63bbce20_4_k_cu_6a625e15_277604cute7productE,(_ZN40_INTERNAL_63bbce20_4_k_cu_6a625e15_277604cuda3std3__45__cpo3endE - _ZN40_INTERNAL_63bbce20_4_k_cu_6a625e15_277604cute7productE)
_ZN40_INTERNAL_63bbce20_4_k_cu_6a625e15_277604cute7productE:
	.zero		1
	.type		_ZN40_INTERNAL_63bbce20_4_k_cu_6a625e15_277604cuda3std3__45__cpo3endE,@object
	.size		_ZN40_INTERNAL_63bbce20_4_k_cu_6a625e15_277604cuda3std3__45__cpo3endE,(_ZN40_INTERNAL_63bbce20_4_k_cu_6a625e15_277604cuda3std3__419piecewise_constructE - _ZN40_INTERNAL_63bbce20_4_k_cu_6a625e15_277604cuda3std3__45__cpo3endE)
_ZN40_INTERNAL_63bbce20_4_k_cu_6a625e15_277604cuda3std3__45__cpo3endE:
	.zero		1
	.type		_ZN40_INTERNAL_63bbce20_4_k_cu_6a625e15_277604cuda3std3__419piecewise_constructE,@object
	.size		_ZN40_INTERNAL_63bbce20_4_k_cu_6a625e15_277604cuda3std3__419piecewise_constructE,(_ZN40_INTERNAL_63bbce20_4_k_cu_6a625e15_277604cuda3std3__45__cpo4cendE - _ZN40_INTERNAL_63bbce20_4_k_cu_6a625e15_277604cuda3std3__419piecewise_constructE)
_ZN40_INTERNAL_63bbce20_4_k_cu_6a625e15_277604cuda3std3__419piecewise_constructE:
	.zero		1
	.type		_ZN40_INTERNAL_63bbce20_4_k_cu_6a625e15_277604cuda3std3__45__cpo4cendE,@object
	.size		_ZN40_INTERNAL_63bbce20_4_k_cu_6a625e15_277604cuda3std3__45__cpo4cendE,(_ZN40_INTERNAL_63bbce20_4_k_cu_6a625e15_277604cuda3std6ranges3__45__cpo4swapE - _ZN40_INTERNAL_63bbce20_4_k_cu_6a625e15_277604cuda3std3__45__cpo4cendE)
_ZN40_INTERNAL_63bbce20_4_k_cu_6a625e15_277604cuda3std3__45__cpo4cendE:
	.zero		1
	.type		_ZN40_INTERNAL_63bbce20_4_k_cu_6a625e15_277604cuda3std6ranges3__45__cpo4swapE,@object
	.size		_ZN40_INTERNAL_63bbce20_4_k_cu_6a625e15_277604cuda3std6ranges3__45__cpo4swapE,(.L_8 - _ZN40_INTERNAL_63bbce20_4_k_cu_6a625e15_277604cuda3std6ranges3__45__cpo4swapE)
_ZN40_INTERNAL_63bbce20_4_k_cu_6a625e15_277604cuda3std6ranges3__45__cpo4swapE:
	.zero		1
.L_8:


//--------------------- .nv.constant0._ZN7cutlass13device_kernelINS_4gemm6kernel13GemmUniversalIN4cute5tupleIJiiiiEEENS1_10collective13CollectiveMmaINS1_34MainloopSm90TmaGmmaWarpSpecializedILi7ENS5_IJNS4_1CILi1EEESB_SB_EEENS1_35KernelTmaWarpSpecializedCooperativeEEENS5_IJNSA_ILi128EEENSA_ILi256EEESF_EEEfNS5_IJlSB_lEEEfSI_NS4_8TiledMMAINS4_8MMA_AtomIJNS4_4SM904GMMA30MMA_64x256x8_F32TF32TF32_SS_TNILNSM_7ScaleInE1ELSO_1EEEEEENS4_6LayoutINS5_IJNSA_ILi2EEESB_SB_EEENS5_IJSB_NSA_ILi0EEESU_EEEEENS5_IJNS4_10UnderscoreESX_SX_EEEEENS4_13SM90_TMA_LOADENS4_14ComposedLayoutINS4_7SwizzleILi3ELi4ELi3EEENS4_18smem_ptr_flag_bitsILi32EEENSR_INS5_IJNSA_ILi8EEENSA_ILi32EEEEEENS5_IJS17_SB_EEEEEEEvNS4_8identityES10_S1B_vS1C_EENS_8epilogue10collective6detail29Sm90TmaWarpSpecializedAdapterINS1F_15DefaultEpilogueIfSI_SI_NS1E_6thread17LinearCombinationIfLi1EffLNS1J_9ScaleType4KindE0ELNS_15FloatRoundStyleE2EfEENS1_15EpilogueDefaultEEEEEvvEEEEvNT_6ParamsE --------------------------
	.section	.nv.constant0._ZN7cutlass13device_kernelINS_4gemm6kernel13GemmUniversalIN4cute5tupleIJiiiiEEENS1_10collective13CollectiveMmaINS1_34MainloopSm90TmaGmmaWarpSpecializedILi7ENS5_IJNS4_1CILi1EEESB_SB_EEENS1_35KernelTmaWarpSpecializedCooperativeEEENS5_IJNSA_ILi128EEENSA_ILi256EEESF_EEEfNS5_IJlSB_lEEEfSI_NS4_8TiledMMAINS4_8MMA_AtomIJNS4_4SM904GMMA30MMA_64x256x8_F32TF32TF32_SS_TNILNSM_7ScaleInE1ELSO_1EEEEEENS4_6LayoutINS5_IJNSA_ILi2EEESB_SB_EEENS5_IJSB_NSA_ILi0EEESU_EEEEENS5_IJNS4_10UnderscoreESX_SX_EEEEENS4_13SM90_TMA_LOADENS4_14ComposedLayoutINS4_7SwizzleILi3ELi4ELi3EEENS4_18smem_ptr_flag_bitsILi32EEENSR_INS5_IJNSA_ILi8EEENSA_ILi32EEEEEENS5_IJS17_SB_EEEEEEEvNS4_8identityES10_S1B_vS1C_EENS_8epilogue10collective6detail29Sm90TmaWarpSpecializedAdapterINS1F_15DefaultEpilogueIfSI_SI_NS1E_6thread17LinearCombinationIfLi1EffLNS1J_9ScaleType4KindE0ELNS_15FloatRoundStyleE2EfEENS1_15EpilogueDefaultEEEEEvvEEEEvNT_6ParamsE,"a",@progbits
	.sectionflags	@""
	.align	4
.nv.constant0._ZN7cutlass13device_kernelINS_4gemm6kernel13GemmUniversalIN4cute5tupleIJiiiiEEENS1_10collective13CollectiveMmaINS1_34MainloopSm90TmaGmmaWarpSpecializedILi7ENS5_IJNS4_1CILi1EEESB_SB_EEENS1_35KernelTmaWarpSpecializedCooperativeEEENS5_IJNSA_ILi128EEENSA_ILi256EEESF_EEEfNS5_IJlSB_lEEEfSI_NS4_8TiledMMAINS4_8MMA_AtomIJNS4_4SM904GMMA30MMA_64x256x8_F32TF32TF32_SS_TNILNSM_7ScaleInE1ELSO_1EEEEEENS4_6LayoutINS5_IJNSA_ILi2EEESB_SB_EEENS5_IJSB_NSA_ILi0EEESU_EEEEENS5_IJNS4_10UnderscoreESX_SX_EEEEENS4_13SM90_TMA_LOADENS4_14ComposedLayoutINS4_7SwizzleILi3ELi4ELi3EEENS4_18smem_ptr_flag_bitsILi32EEENSR_INS5_IJNSA_ILi8EEENSA_ILi32EEEEEENS5_IJS17_SB_EEEEEEEvNS4_8identityES10_S1B_vS1C_EENS_8epilogue10collective6detail29Sm90TmaWarpSpecializedAdapterINS1F_15DefaultEpilogueIfSI_SI_NS1E_6thread17LinearCombinationIfLi1EffLNS1J_9ScaleType4KindE0ELNS_15FloatRoundStyleE2EfEENS1_15EpilogueDefaultEEEEEvvEEEEvNT_6ParamsE:
	.zero		1664


//--------------------- SYMBOLS --------------------------

	.type		.nv.reservedSmem.offset0,@object
	.size		.nv.reservedSmem.offset0,0x4
	.type		__assertfail,@function
